	.target	sm_90a

	.elftype	@"ET_EXEC"


//--------------------- .note.nv.tkinfo           --------------------------
	.section	.note.nv.tkinfo,"",@"SHT_NOTE"
	.sectionflags	@"SHF_NOTE_NV_TKINFO"
	.tkinfo
        /*0018*/ 	.word	0x00000002
        /*0030*/ 	.string	""
        /*0030*/ 	.string	"ptxas"
        /*0030*/ 	.string	"Cuda compilation tools, release 13.0, V13.0.88"
        /*0030*/ 	.string	"Build cuda_13.0.r13.0/compiler.36424714_0"
        /*0030*/ 	.string	"-arch sm_90a -m 64 "



//--------------------- .note.nv.cuinfo           --------------------------
	.section	.note.nv.cuinfo,"",@"SHT_NOTE"
	.sectionflags	@"SHF_NOTE_NV_CUINFO"
        /*0018*/ 	.short	0x0002
        /*001a*/ 	.short	0x005a
        /*001c*/ 	.short	0x0082
	.zero		2


//--------------------- .nv.info                  --------------------------
	.section	.nv.info,"",@"SHT_CUDA_INFO"
	.align	4


	//----- nvinfo : EIATTR_REGCOUNT
	.align		4
        /*0000*/ 	.byte	0x04, 0x2f
        /*0002*/ 	.short	(.L_15 - .L_14)
	.align		4
.L_14:
        /*0004*/ 	.word	index@(_ZN7cutlass13device_kernelINS_4gemm6kernel13GemmUniversalIN4cute5tupleIJiiiiEEENS1_10collective13CollectiveMmaINS1_34MainloopSm90TmaGmmaWarpSpecializedILi9ENS5_IJNS4_1CILi1EEESB_SB_EEENS1_35KernelTmaWarpSpecializedCooperativeEEENS5_IJNSA_ILi128EEENSA_ILi64EEENSA_ILi32EEEEEEfNS5_IJlSB_lEEEfSJ_NS4_8TiledMMAINS4_8MMA_AtomIJNS4_4SM904GMMA29MMA_64x64x8_F32TF32TF32_SS_TNILNSN_7ScaleInE1ELSP_1EEEEEENS4_6LayoutINS5_IJNSA_ILi2EEESB_SB_EEENS5_IJSB_NSA_ILi0EEESV_EEEEENS5_IJNS4_10UnderscoreESY_SY_EEEEENS4_13SM90_TMA_LOADENS4_14ComposedLayoutINS4_7SwizzleILi3ELi4ELi3EEENS4_18smem_ptr_flag_bitsILi32EEENSS_INS5_IJNSA_ILi8EEESH_EEENS5_IJSH_SB_EEEEEEEvNS4_8identityES11_S1B_vS1C_EENS_8epilogue10collective6detail29Sm90TmaWarpSpecializedAdapterINS1F_15DefaultEpilogueINS_10tfloat32_tESJ_SJ_NS1E_6thread17LinearCombinationIS1J_Li1EffLNS1K_9ScaleType4KindE0ELNS_15FloatRoundStyleE2ES1J_EENS1_15EpilogueDefaultEEEEEvvEEEEvNT_6ParamsE)
        /*0008*/ 	.word	0x000000a8


	//----- nvinfo : EIATTR_FRAME_SIZE
	.align		4
.L_15:
        /*000c*/ 	.byte	0x04, 0x11
        /*000e*/ 	.short	(.L_17 - .L_16)
	.align		4
.L_16:
        /*0010*/ 	.word	index@(_ZN7cutlass13device_kernelINS_4gemm6kernel13GemmUniversalIN4cute5tupleIJiiiiEEENS1_10collective13CollectiveMmaINS1_34MainloopSm90TmaGmmaWarpSpecializedILi9ENS5_IJNS4_1CILi1EEESB_SB_EEENS1_35KernelTmaWarpSpecializedCooperativeEEENS5_IJNSA_ILi128EEENSA_ILi64EEENSA_ILi32EEEEEEfNS5_IJlSB_lEEEfSJ_NS4_8TiledMMAINS4_8MMA_AtomIJNS4_4SM904GMMA29MMA_64x64x8_F32TF32TF32_SS_TNILNSN_7ScaleInE1ELSP_1EEEEEENS4_6LayoutINS5_IJNSA_ILi2EEESB_SB_EEENS5_IJSB_NSA_ILi0EEESV_EEEEENS5_IJNS4_10UnderscoreESY_SY_EEEEENS4_13SM90_TMA_LOADENS4_14ComposedLayoutINS4_7SwizzleILi3ELi4ELi3EEENS4_18smem_ptr_flag_bitsILi32EEENSS_INS5_IJNSA_ILi8EEESH_EEENS5_IJSH_SB_EEEEEEEvNS4_8identityES11_S1B_vS1C_EENS_8epilogue10collective6detail29Sm90TmaWarpSpecializedAdapterINS1F_15DefaultEpilogueINS_10tfloat32_tESJ_SJ_NS1E_6thread17LinearCombinationIS1J_Li1EffLNS1K_9ScaleType4KindE0ELNS_15FloatRoundStyleE2ES1J_EENS1_15EpilogueDefaultEEEEEvvEEEEvNT_6ParamsE)
        /*0014*/ 	.word	0x00000000


	//----- nvinfo : EIATTR_MIN_STACK_SIZE
	.align		4
.L_17:
        /*0018*/ 	.byte	0x04, 0x12
        /*001a*/ 	.short	(.L_19 - .L_18)
	.align		4
.L_18:
        /*001c*/ 	.word	index@(_ZN7cutlass13device_kernelINS_4gemm6kernel13GemmUniversalIN4cute5tupleIJiiiiEEENS1_10collective13CollectiveMmaINS1_34MainloopSm90TmaGmmaWarpSpecializedILi9ENS5_IJNS4_1CILi1EEESB_SB_EEENS1_35KernelTmaWarpSpecializedCooperativeEEENS5_IJNSA_ILi128EEENSA_ILi64EEENSA_ILi32EEEEEEfNS5_IJlSB_lEEEfSJ_NS4_8TiledMMAINS4_8MMA_AtomIJNS4_4SM904GMMA29MMA_64x64x8_F32TF32TF32_SS_TNILNSN_7ScaleInE1ELSP_1EEEEEENS4_6LayoutINS5_IJNSA_ILi2EEESB_SB_EEENS5_IJSB_NSA_ILi0EEESV_EEEEENS5_IJNS4_10UnderscoreESY_SY_EEEEENS4_13SM90_TMA_LOADENS4_14ComposedLayoutINS4_7SwizzleILi3ELi4ELi3EEENS4_18smem_ptr_flag_bitsILi32EEENSS_INS5_IJNSA_ILi8EEESH_EEENS5_IJSH_SB_EEEEEEEvNS4_8identityES11_S1B_vS1C_EENS_8epilogue10collective6detail29Sm90TmaWarpSpecializedAdapterINS1F_15DefaultEpilogueINS_10tfloat32_tESJ_SJ_NS1E_6thread17LinearCombinationIS1J_Li1EffLNS1K_9ScaleType4KindE0ELNS_15FloatRoundStyleE2ES1J_EENS1_15EpilogueDefaultEEEEEvvEEEEvNT_6ParamsE)
        /*0020*/ 	.word	0x00000000
.L_19:


//--------------------- .nv.compat                --------------------------
	.section	.nv.compat,"",@"SHT_CUDA_COMPAT_INFO"
	.align	4
        /*0000*/ 	.byte	0x02, 0x09, 0x01, 0x00, 0x02, 0x02, 0x04, 0x00, 0x02, 0x05, 0x05, 0x00, 0x03, 0x07, 0x01, 0x01
        /*0010*/ 	.byte	0x02, 0x03, 0x01, 0x00, 0x02, 0x06, 0x01, 0x00, 0x04, 0x0b, 0x08, 0x00, 0x00, 0x00, 0x00, 0x00
        /*0020*/ 	.byte	0x00, 0x00, 0x00, 0x00


//--------------------- .nv.info._ZN7cutlass13device_kernelINS_4gemm6kernel13GemmUniversalIN4cute5tupleIJiiiiEEENS1_10collective13CollectiveMmaINS1_34MainloopSm90TmaGmmaWarpSpecializedILi9ENS5_IJNS4_1CILi1EEESB_SB_EEENS1_35KernelTmaWarpSpecializedCooperativeEEENS5_IJNSA_ILi128EEENSA_ILi64EEENSA_ILi32EEEEEEfNS5_IJlSB_lEEEfSJ_NS4_8TiledMMAINS4_8MMA_AtomIJNS4_4SM904GMMA29MMA_64x64x8_F32TF32TF32_SS_TNILNSN_7ScaleInE1ELSP_1EEEEEENS4_6LayoutINS5_IJNSA_ILi2EEESB_SB_EEENS5_IJSB_NSA_ILi0EEESV_EEEEENS5_IJNS4_10UnderscoreESY_SY_EEEEENS4_13SM90_TMA_LOADENS4_14ComposedLayoutINS4_7SwizzleILi3ELi4ELi3EEENS4_18smem_ptr_flag_bitsILi32EEENSS_INS5_IJNSA_ILi8EEESH_EEENS5_IJSH_SB_EEEEEEEvNS4_8identityES11_S1B_vS1C_EENS_8epilogue10collective6detail29Sm90TmaWarpSpecializedAdapterINS1F_15DefaultEpilogueINS_10tfloat32_tESJ_SJ_NS1E_6thread17LinearCombinationIS1J_Li1EffLNS1K_9ScaleType4KindE0ELNS_15FloatRoundStyleE2ES1J_EENS1_15EpilogueDefaultEEEEEvvEEEEvNT_6ParamsE --------------------------
	.section	.nv.info._ZN7cutlass13device_kernelINS_4gemm6kernel13GemmUniversalIN4cute5tupleIJiiiiEEENS1_10collective13CollectiveMmaINS1_34MainloopSm90TmaGmmaWarpSpecializedILi9ENS5_IJNS4_1CILi1EEESB_SB_EEENS1_35KernelTmaWarpSpecializedCooperativeEEENS5_IJNSA_ILi128EEENSA_ILi64EEENSA_ILi32EEEEEEfNS5_IJlSB_lEEEfSJ_NS4_8TiledMMAINS4_8MMA_AtomIJNS4_4SM904GMMA29MMA_64x64x8_F32TF32TF32_SS_TNILNSN_7ScaleInE1ELSP_1EEEEEENS4_6LayoutINS5_IJNSA_ILi2EEESB_SB_EEENS5_IJSB_NSA_ILi0EEESV_EEEEENS5_IJNS4_10UnderscoreESY_SY_EEEEENS4_13SM90_TMA_LOADENS4_14ComposedLayoutINS4_7SwizzleILi3ELi4ELi3EEENS4_18smem_ptr_flag_bitsILi32EEENSS_INS5_IJNSA_ILi8EEESH_EEENS5_IJSH_SB_EEEEEEEvNS4_8identityES11_S1B_vS1C_EENS_8epilogue10collective6detail29Sm90TmaWarpSpecializedAdapterINS1F_15DefaultEpilogueINS_10tfloat32_tESJ_SJ_NS1E_6thread17LinearCombinationIS1J_Li1EffLNS1K_9ScaleType4KindE0ELNS_15FloatRoundStyleE2ES1J_EENS1_15EpilogueDefaultEEEEEvvEEEEvNT_6ParamsE,"",@"SHT_CUDA_INFO"
	.sectionflags	@""
	.align	4


	//----- nvinfo : EIATTR_CUDA_API_VERSION
	.align		4
        /*0000*/ 	.byte	0x04, 0x37
        /*0002*/ 	.short	(.L_21 - .L_20)
.L_20:
        /*0004*/ 	.word	0x00000082


	//----- nvinfo : EIATTR_KPARAM_INFO
	.align		4
.L_21:
        /*0008*/ 	.byte	0x04, 0x17
        /*000a*/ 	.short	(.L_23 - .L_22)
.L_22:
        /*000c*/ 	.word	0x00000000
        /*0010*/ 	.short	0x0000
        /*0012*/ 	.short	0x0070
        /*0014*/ 	.byte	0x00, 0xf0, 0x01, 0x10


	//----- nvinfo : EIATTR_SPARSE_MMA_MASK
	.align		4
.L_23:
        /*0018*/ 	.byte	0x03, 0x50
        /*001a*/ 	.short	0x0000


	//----- nvinfo : EIATTR_MAXREG_COUNT
	.align		4
        /*001c*/ 	.byte	0x03, 0x1b
        /*001e*/ 	.short	0x00a8


	//----- nvinfo : EIATTR_NUM_BARRIERS
	.align		4
        /*0020*/ 	.byte	0x02, 0x4c
        /*0022*/ 	.byte	0x01
	.zero		1


	//----- nvinfo : EIATTR_EXTERNS
	.align		4
        /*0024*/ 	.byte	0x04, 0x0f
        /*0026*/ 	.short	(.L_25 - .L_24)


	//   ....[0]....
	.align		4
.L_24:
        /*0028*/ 	.word	index@(__assertfail)


	//----- nvinfo : EIATTR_MERCURY_ISA_VERSION
	.align		4
.L_25:
        /*002c*/ 	.byte	0x03, 0x5f
        /*002e*/ 	.short	0x0101


	//----- nvinfo : EIATTR_INT_WARP_WIDE_INSTR_OFFSETS
	.align		4
        /*0030*/ 	.byte	0x04, 0x31
        /*0032*/ 	.short	(.L_27 - .L_26)


	//   ....[0]....
.L_26:
        /*0034*/ 	.word	0x00000480


	//   ....[1]....
        /*0038*/ 	.word	0x000004b0


	//   ....[2]....
        /*003c*/ 	.word	0x00000590


	//----- nvinfo : EIATTR_COOP_GROUP_MASK_REGIDS
	.align		4
.L_27:
        /*0040*/ 	.byte	0x04, 0x29
        /*0042*/ 	.short	(.L_29 - .L_28)


	//   ....[0]....
.L_28:
        /*0044*/ 	.word	0xffffffff


	//   ....[1]....
        /*0048*/ 	.word	0xffffffff


	//   ....[2]....
        /*004c*/ 	.word	0xffffffff


	//   ....[3]....
        /*0050*/ 	.word	0xffffffff


	//   ....[4]....
        /*0054*/ 	.word	0xffffffff


	//----- nvinfo : EIATTR_COOP_GROUP_INSTR_OFFSETS
	.align		4
.L_29:
        /*0058*/ 	.byte	0x04, 0x28
        /*005a*/ 	.short	(.L_31 - .L_30)


	//   ....[0]....
.L_30:
        /*005c*/ 	.word	0x00000060


	//   ....[1]....
        /*0060*/ 	.word	0x00000070


	//   ....[2]....
        /*0064*/ 	.word	0x00000130


	//   ....[3]....
        /*0068*/ 	.word	0x00000390


	//   ....[4]....
        /*006c*/ 	.word	0x00001040


	//----- nvinfo : EIATTR_REG_RECONFIG
	.align		4
.L_31:
        /*0070*/ 	.byte	0x01, 0x54
	.zero		2


	//----- nvinfo : EIATTR_SYSCALL_OFFSETS
	.align		4
        /*0074*/ 	.byte	0x04, 0x46
        /*0076*/ 	.short	(.L_33 - .L_32)


	//   ....[0]....
.L_32:
        /*0078*/ 	.word	0x00001200


	//----- nvinfo : EIATTR_MBARRIER_INSTR_OFFSETS
	.align		4
.L_33:
        /*007c*/ 	.byte	0x04, 0x39
        /*007e*/ 	.short	(.L_35 - .L_34)


	//   ....[0]....
.L_34:
        /*0080*/ 	.word	0x00000250
        /*0084*/ 	.word	0x000000ff
        /*0088*/ 	.word	0x00000000
        /*008c*/ 	.short	0x0100
        /*008e*/ 	.byte	0x08
	.zero		1


	//   ....[1]....
        /*0090*/ 	.word	0x00000260
        /*0094*/ 	.word	0x000000ff
        /*0098*/ 	.word	0x00000048
        /*009c*/ 	.short	0x0100
        /*009e*/ 	.byte	0x08
	.zero		1


	//   ....[2]....
        /*00a0*/ 	.word	0x00000270
        /*00a4*/ 	.word	0x000000ff
        /*00a8*/ 	.word	0x00000008
        /*00ac*/ 	.short	0x0100
        /*00ae*/ 	.byte	0x08
	.zero		1


	//   ....[3]....
        /*00b0*/ 	.word	0x00000280
        /*00b4*/ 	.word	0x000000ff
        /*00b8*/ 	.word	0x00000050
        /*00bc*/ 	.short	0x0100
        /*00be*/ 	.byte	0x08
	.zero		1


	//   ....[4]....
        /*00c0*/ 	.word	0x00000290
        /*00c4*/ 	.word	0x000000ff
        /*00c8*/ 	.word	0x00000010
        /*00cc*/ 	.short	0x0100
        /*00ce*/ 	.byte	0x08
	.zero		1


	//   ....[5]....
        /*00d0*/ 	.word	0x000002a0
        /*00d4*/ 	.word	0x000000ff
        /*00d8*/ 	.word	0x00000058
        /*00dc*/ 	.short	0x0100
        /*00de*/ 	.byte	0x08
	.zero		1


	//   ....[6]....
        /*00e0*/ 	.word	0x000002b0
        /*00e4*/ 	.word	0x000000ff
        /*00e8*/ 	.word	0x00000018
        /*00ec*/ 	.short	0x0100
        /*00ee*/ 	.byte	0x08
	.zero		1


	//   ....[7]....
        /*00f0*/ 	.word	0x000002c0
        /*00f4*/ 	.word	0x000000ff
        /*00f8*/ 	.word	0x00000060
        /*00fc*/ 	.short	0x0100
        /*00fe*/ 	.byte	0x08
	.zero		1


	//   ....[8]....
        /*0100*/ 	.word	0x000002d0
        /*0104*/ 	.word	0x000000ff
        /*0108*/ 	.word	0x00000020
        /*010c*/ 	.short	0x0100
        /*010e*/ 	.byte	0x08
	.zero		1


	//   ....[9]....
        /*0110*/ 	.word	0x000002e0
        /*0114*/ 	.word	0x000000ff
        /*0118*/ 	.word	0x00000068
        /*011c*/ 	.short	0x0100
        /*011e*/ 	.byte	0x08
	.zero		1


	//   ....[10]....
        /*0120*/ 	.word	0x000002f0
        /*0124*/ 	.word	0x000000ff
        /*0128*/ 	.word	0x00000028
        /*012c*/ 	.short	0x0100
        /*012e*/ 	.byte	0x08
	.zero		1


	//   ....[11]....
        /*0130*/ 	.word	0x00000300
        /*0134*/ 	.word	0x000000ff
        /*0138*/ 	.word	0x00000070
        /*013c*/ 	.short	0x0100
        /*013e*/ 	.byte	0x08
	.zero		1


	//   ....[12]....
        /*0140*/ 	.word	0x00000310
        /*0144*/ 	.word	0x000000ff
        /*0148*/ 	.word	0x00000030
        /*014c*/ 	.short	0x0100
        /*014e*/ 	.byte	0x08
	.zero		1


	//   ....[13]....
        /*0150*/ 	.word	0x00000320
        /*0154*/ 	.word	0x000000ff
        /*0158*/ 	.word	0x00000078
        /*015c*/ 	.short	0x0100
        /*015e*/ 	.byte	0x08
	.zero		1


	//   ....[14]....
        /*0160*/ 	.word	0x00000330
        /*0164*/ 	.word	0x000000ff
        /*0168*/ 	.word	0x00000038
        /*016c*/ 	.short	0x0100
        /*016e*/ 	.byte	0x08
	.zero		1


	//   ....[15]....
        /*0170*/ 	.word	0x00000340
        /*0174*/ 	.word	0x000000ff
        /*0178*/ 	.word	0x00000080
        /*017c*/ 	.short	0x0100
        /*017e*/ 	.byte	0x08
	.zero		1


	//   ....[16]....
        /*0180*/ 	.word	0x00000350
        /*0184*/ 	.word	0x000000ff
        /*0188*/ 	.word	0x00000040
        /*018c*/ 	.short	0x0100
        /*018e*/ 	.byte	0x08
	.zero		1


	//   ....[17]....
        /*0190*/ 	.word	0x00000360
        /*0194*/ 	.word	0x000000ff
        /*0198*/ 	.word	0x00000088
        /*019c*/ 	.short	0x0100
        /*019e*/ 	.byte	0x08
	.zero		1


	//   ....[18]....
        /*01a0*/ 	.word	0x00000600
        /*01a4*/ 	.word	0x000000ff
        /*01a8*/ 	.word	0x000000a0
        /*01ac*/ 	.short	0x0100
        /*01ae*/ 	.byte	0x06
	.zero		1


	//   ....[19]....
        /*01b0*/ 	.word	0x00000660
        /*01b4*/ 	.word	0x000000ff
        /*01b8*/ 	.word	0x000000a8
        /*01bc*/ 	.short	0x0100
        /*01be*/ 	.byte	0x06
	.zero		1


	//   ....[20]....
        /*01c0*/ 	.word	0x00001280
        /*01c4*/ 	.word	0x00000003
        /*01c8*/ 	.word	0x00000000
        /*01cc*/ 	.short	0x010a
        /*01ce*/ 	.byte	0x3f
	.zero		1


	//   ....[21]....
        /*01d0*/ 	.word	0x000012c0
        /*01d4*/ 	.word	0x00000003
        /*01d8*/ 	.word	0x00000000
        /*01dc*/ 	.short	0x010a
        /*01de*/ 	.byte	0x3f
	.zero		1


	//   ....[22]....
        /*01e0*/ 	.word	0x00001660
        /*01e4*/ 	.word	0x000000ff
        /*01e8*/ 	.word	0x00000000
        /*01ec*/ 	.short	0x010a
        /*01ee*/ 	.byte	0x08
	.zero		1


	//   ....[23]....
        /*01f0*/ 	.word	0x000016a0
        /*01f4*/ 	.word	0x000000ff
        /*01f8*/ 	.word	0x00000000
        /*01fc*/ 	.short	0x010a
        /*01fe*/ 	.byte	0x08
	.zero		1


	//   ....[24]....
        /*0200*/ 	.word	0x00001900
        /*0204*/ 	.word	0x000000ff
        /*0208*/ 	.word	0x00000000
        /*020c*/ 	.short	0x0101
        /*020e*/ 	.byte	0x08
	.zero		1


	//   ....[25]....
        /*0210*/ 	.word	0x00001b00
        /*0214*/ 	.word	0x000000ff
        /*0218*/ 	.word	0x00000000
        /*021c*/ 	.short	0x0101
        /*021e*/ 	.byte	0x06
	.zero		1


	//   ....[26]....
        /*0220*/ 	.word	0x00005060
        /*0224*/ 	.word	0x0000000e
        /*0228*/ 	.word	0x00000048
        /*022c*/ 	.short	0x010a
        /*022e*/ 	.byte	0x3f
	.zero		1


	//   ....[27]....
        /*0230*/ 	.word	0x000053e0
        /*0234*/ 	.word	0x00000006
        /*0238*/ 	.word	0x000000a8
        /*023c*/ 	.short	0x0101
        /*023e*/ 	.byte	0x3f
	.zero		1


	//   ....[28]....
        /*0240*/ 	.word	0x00005b10
        /*0244*/ 	.word	0x00000007
        /*0248*/ 	.word	0x00000000
        /*024c*/ 	.short	0x010a
        /*024e*/ 	.byte	0x3f
	.zero		1


	//   ....[29]....
        /*0250*/ 	.word	0x00005b90
        /*0254*/ 	.word	0x00000009
        /*0258*/ 	.word	0x00000000
        /*025c*/ 	.short	0x010a
        /*025e*/ 	.byte	0x3f
	.zero		1


	//   ....[30]....
        /*0260*/ 	.word	0x00005c20
        /*0264*/ 	.word	0x00000006
        /*0268*/ 	.word	0x00000000
        /*026c*/ 	.short	0x010a
        /*026e*/ 	.byte	0x3f
	.zero		1


	//   ....[31]....
        /*0270*/ 	.word	0x00005cb0
        /*0274*/ 	.word	0x00000009
        /*0278*/ 	.word	0x00000000
        /*027c*/ 	.short	0x010a
        /*027e*/ 	.byte	0x3f
	.zero		1


	//   ....[32]....
        /*0280*/ 	.word	0x00005d40
        /*0284*/ 	.word	0x00000006
        /*0288*/ 	.word	0x00000000
        /*028c*/ 	.short	0x010a
        /*028e*/ 	.byte	0x3f
	.zero		1


	//   ....[33]....
        /*0290*/ 	.word	0x00005dd0
        /*0294*/ 	.word	0x00000009
        /*0298*/ 	.word	0x00000000
        /*029c*/ 	.short	0x010a
        /*029e*/ 	.byte	0x3f
	.zero		1


	//   ....[34]....
        /*02a0*/ 	.word	0x00005e60
        /*02a4*/ 	.word	0x00000006
        /*02a8*/ 	.word	0x00000000
        /*02ac*/ 	.short	0x010a
        /*02ae*/ 	.byte	0x3f
	.zero		1


	//   ....[35]....
        /*02b0*/ 	.word	0x00005ef0
        /*02b4*/ 	.word	0x00000009
        /*02b8*/ 	.word	0x00000000
        /*02bc*/ 	.short	0x010a
        /*02be*/ 	.byte	0x3f
	.zero		1


	//   ....[36]....
        /*02c0*/ 	.word	0x00005f80
        /*02c4*/ 	.word	0x00000003
        /*02c8*/ 	.word	0x00000000
        /*02cc*/ 	.short	0x010a
        /*02ce*/ 	.byte	0x3f
	.zero		1


	//   ....[37]....
        /*02d0*/ 	.word	0x00005fe0
        /*02d4*/ 	.word	0x00000003
        /*02d8*/ 	.word	0x00000000
        /*02dc*/ 	.short	0x010a
        /*02de*/ 	.byte	0x3f
	.zero		1


	//   ....[38]....
        /*02e0*/ 	.word	0x00006040
        /*02e4*/ 	.word	0x00000004
        /*02e8*/ 	.word	0x00000000
        /*02ec*/ 	.short	0x010a
        /*02ee*/ 	.byte	0x3f
	.zero		1


	//   ....[39]....
        /*02f0*/ 	.word	0x00006110
        /*02f4*/ 	.word	0x0000000e
        /*02f8*/ 	.word	0x00000048
        /*02fc*/ 	.short	0x010a
        /*02fe*/ 	.byte	0x3f
	.zero		1


	//   ....[40]....
        /*0300*/ 	.word	0x000061e0
        /*0304*/ 	.word	0x00000007
        /*0308*/ 	.word	0x00000000
        /*030c*/ 	.short	0x010a
        /*030e*/ 	.byte	0x3f
	.zero		1


	//   ....[41]....
        /*0310*/ 	.word	0x00006230
        /*0314*/ 	.word	0x00000009
        /*0318*/ 	.word	0x00000000
        /*031c*/ 	.short	0x010a
        /*031e*/ 	.byte	0x3f
	.zero		1


	//   ....[42]....
        /*0320*/ 	.word	0x00006280
        /*0324*/ 	.word	0x00000006
        /*0328*/ 	.word	0x00000000
        /*032c*/ 	.short	0x010a
        /*032e*/ 	.byte	0x3f
	.zero		1


	//   ....[43]....
        /*0330*/ 	.word	0x000062d0
        /*0334*/ 	.word	0x00000009
        /*0338*/ 	.word	0x00000000
        /*033c*/ 	.short	0x010a
        /*033e*/ 	.byte	0x3f
	.zero		1


	//   ....[44]....
        /*0340*/ 	.word	0x00006320
        /*0344*/ 	.word	0x00000006
        /*0348*/ 	.word	0x00000000
        /*034c*/ 	.short	0x010a
        /*034e*/ 	.byte	0x3f
	.zero		1


	//   ....[45]....
        /*0350*/ 	.word	0x00006370
        /*0354*/ 	.word	0x00000009
        /*0358*/ 	.word	0x00000000
        /*035c*/ 	.short	0x010a
        /*035e*/ 	.byte	0x3f
	.zero		1


	//   ....[46]....
        /*0360*/ 	.word	0x000063c0
        /*0364*/ 	.word	0x00000006
        /*0368*/ 	.word	0x00000000
        /*036c*/ 	.short	0x010a
        /*036e*/ 	.byte	0x3f
	.zero		1


	//   ....[47]....
        /*0370*/ 	.word	0x00006410
        /*0374*/ 	.word	0x00000009
        /*0378*/ 	.word	0x00000000
        /*037c*/ 	.short	0x010a
        /*037e*/ 	.byte	0x3f
	.zero		1


	//----- nvinfo : EIATTR_NUM_MBARRIERS
	.align		4
.L_35:
        /*0380*/ 	.byte	0x03, 0x38
        /*0382*/ 	.short	0x0014


	//----- nvinfo : EIATTR_EXIT_INSTR_OFFSETS
	.align		4
        /*0384*/ 	.byte	0x04, 0x1c
        /*0386*/ 	.short	(.L_37 - .L_36)


	//   ....[0]....
.L_36:
        /*0388*/ 	.word	0x000006b0


	//   ....[1]....
        /*038c*/ 	.word	0x00000f70


	//   ....[2]....
        /*0390*/ 	.word	0x000046d0


	//   ....[3]....
        /*0394*/ 	.word	0x00004d00


	//   ....[4]....
        /*0398*/ 	.word	0x00005fd0


	//----- nvinfo : EIATTR_MAX_THREADS
	.align		4
.L_37:
        /*039c*/ 	.byte	0x04, 0x05
        /*039e*/ 	.short	(.L_39 - .L_38)
.L_38:
        /*03a0*/ 	.word	0x00000180
        /*03a4*/ 	.word	0x00000001
        /*03a8*/ 	.word	0x00000001


	//----- nvinfo : EIATTR_CRS_STACK_SIZE
	.align		4
.L_39:
        /*03ac*/ 	.byte	0x04, 0x1e
        /*03ae*/ 	.short	(.L_41 - .L_40)
.L_40:
        /*03b0*/ 	.word	0x00000000


	//----- nvinfo : EIATTR_CBANK_PARAM_SIZE
	.align		4
.L_41:
        /*03b4*/ 	.byte	0x03, 0x19
        /*03b6*/ 	.short	0x0470


	//----- nvinfo : EIATTR_PARAM_CBANK
	.align		4
        /*03b8*/ 	.byte	0x04, 0x0a
        /*03ba*/ 	.short	(.L_43 - .L_42)
	.align		4
.L_42:
        /*03bc*/ 	.word	index@(.nv.constant0._ZN7cutlass13device_kernelINS_4gemm6kernel13GemmUniversalIN4cute5tupleIJiiiiEEENS1_10collective13CollectiveMmaINS1_34MainloopSm90TmaGmmaWarpSpecializedILi9ENS5_IJNS4_1CILi1EEESB_SB_EEENS1_35KernelTmaWarpSpecializedCooperativeEEENS5_IJNSA_ILi128EEENSA_ILi64EEENSA_ILi32EEEEEEfNS5_IJlSB_lEEEfSJ_NS4_8TiledMMAINS4_8MMA_AtomIJNS4_4SM904GMMA29MMA_64x64x8_F32TF32TF32_SS_TNILNSN_7ScaleInE1ELSP_1EEEEEENS4_6LayoutINS5_IJNSA_ILi2EEESB_SB_EEENS5_IJSB_NSA_ILi0EEESV_EEEEENS5_IJNS4_10UnderscoreESY_SY_EEEEENS4_13SM90_TMA_LOADENS4_14ComposedLayoutINS4_7SwizzleILi3ELi4ELi3EEENS4_18smem_ptr_flag_bitsILi32EEENSS_INS5_IJNSA_ILi8EEESH_EEENS5_IJSH_SB_EEEEEEEvNS4_8identityES11_S1B_vS1C_EENS_8epilogue10collective6detail29Sm90TmaWarpSpecializedAdapterINS1F_15DefaultEpilogueINS_10tfloat32_tESJ_SJ_NS1E_6thread17LinearCombinationIS1J_Li1EffLNS1K_9ScaleType4KindE0ELNS_15FloatRoundStyleE2ES1J_EENS1_15EpilogueDefaultEEEEEvvEEEEvNT_6ParamsE)
        /*03c0*/ 	.short	0x0210
        /*03c2*/ 	.short	0x0470


	//----- nvinfo : EIATTR_SW_WAR
	.align		4
.L_43:
        /*03c4*/ 	.byte	0x04, 0x36
        /*03c6*/ 	.short	(.L_45 - .L_44)
.L_44:
        /*03c8*/ 	.word	0x00000008
.L_45:


//--------------------- .nv.callgraph             --------------------------
	.section	.nv.callgraph,"",@"SHT_CUDA_CALLGRAPH"
	.align	4
	.sectionentsize	8
	.align		4
        /*0000*/ 	.word	0x00000000
	.align		4
        /*0004*/ 	.word	0xffffffff
	.align		4
        /*0008*/ 	.word	index@(_ZN7cutlass13device_kernelINS_4gemm6kernel13GemmUniversalIN4cute5tupleIJiiiiEEENS1_10collective13CollectiveMmaINS1_34MainloopSm90TmaGmmaWarpSpecializedILi9ENS5_IJNS4_1CILi1EEESB_SB_EEENS1_35KernelTmaWarpSpecializedCooperativeEEENS5_IJNSA_ILi128EEENSA_ILi64EEENSA_ILi32EEEEEEfNS5_IJlSB_lEEEfSJ_NS4_8TiledMMAINS4_8MMA_AtomIJNS4_4SM904GMMA29MMA_64x64x8_F32TF32TF32_SS_TNILNSN_7ScaleInE1ELSP_1EEEEEENS4_6LayoutINS5_IJNSA_ILi2EEESB_SB_EEENS5_IJSB_NSA_ILi0EEESV_EEEEENS5_IJNS4_10UnderscoreESY_SY_EEEEENS4_13SM90_TMA_LOADENS4_14ComposedLayoutINS4_7SwizzleILi3ELi4ELi3EEENS4_18smem_ptr_flag_bitsILi32EEENSS_INS5_IJNSA_ILi8EEESH_EEENS5_IJSH_SB_EEEEEEEvNS4_8identityES11_S1B_vS1C_EENS_8epilogue10collective6detail29Sm90TmaWarpSpecializedAdapterINS1F_15DefaultEpilogueINS_10tfloat32_tESJ_SJ_NS1E_6thread17LinearCombinationIS1J_Li1EffLNS1K_9ScaleType4KindE0ELNS_15FloatRoundStyleE2ES1J_EENS1_15EpilogueDefaultEEEEEvvEEEEvNT_6ParamsE)
	.align		4
        /*000c*/ 	.word	index@(__assertfail)
	.align		4
        /*0010*/ 	.word	0x00000000
	.align		4
        /*0014*/ 	.word	0xfffffffe
	.align		4
        /*0018*/ 	.word	0x00000000
	.align		4
        /*001c*/ 	.word	0xfffffffd
	.align		4
        /*0020*/ 	.word	0x00000000
	.align		4
        /*0024*/ 	.word	0xfffffffc


//--------------------- .nv.constant4             --------------------------
	.section	.nv.constant4,"a",@progbits
	.align	8
	.align		8
.nv.constant4:
        /*0000*/ 	.dword	__assertfail
	.align		8
        /*0008*/ 	.dword	__unnamed_1
	.align		8
        /*0010*/ 	.dword	_ZN39_INTERNAL_9bf32cab_4_k_cu_053dbf7d_30034cuda3std3__45__cpo5beginE
	.align		8
        /*0018*/ 	.dword	_ZN39_INTERNAL_9bf32cab_4_k_cu_053dbf7d_30034cuda3std3__45__cpo3endE
	.align		8
        /*0020*/ 	.dword	_ZN39_INTERNAL_9bf32cab_4_k_cu_053dbf7d_30034cuda3std3__45__cpo6cbeginE
	.align		8
        /*0028*/ 	.dword	_ZN39_INTERNAL_9bf32cab_4_k_cu_053dbf7d_30034cuda3std3__45__cpo4cendE
	.align		8
        /*0030*/ 	.dword	_ZN39_INTERNAL_9bf32cab_4_k_cu_053dbf7d_30034cuda3std3__441_GLOBAL__N__9bf32cab_4_k_cu_053dbf7d_30036ignoreE
	.align		8
        /*0038*/ 	.dword	_ZN39_INTERNAL_9bf32cab_4_k_cu_053dbf7d_30034cuda3std3__419piecewise_constructE
	.align		8
        /*0040*/ 	.dword	_ZN39_INTERNAL_9bf32cab_4_k_cu_053dbf7d_30034cuda3std3__48in_placeE
	.align		8
        /*0048*/ 	.dword	_ZN39_INTERNAL_9bf32cab_4_k_cu_053dbf7d_30034cuda3std6ranges3__45__cpo4swapE
	.align		8
        /*0050*/ 	.dword	_ZN39_INTERNAL_9bf32cab_4_k_cu_053dbf7d_30034cuda3std6ranges3__45__cpo9iter_moveE
	.align		8
        /*0058*/ 	.dword	_ZN39_INTERNAL_9bf32cab_4_k_cu_053dbf7d_30034cute7productE
	.align		8
        /*0060*/ 	.dword	_ZN39_INTERNAL_9bf32cab_4_k_cu_053dbf7d_30034cute1_E
	.align		8
        /*0068*/ 	.dword	$str$22
	.align		8
        /*0070*/ 	.dword	$str$23


//--------------------- .text._ZN7cutlass13device_kernelINS_4gemm6kernel13GemmUniversalIN4cute5tupleIJiiiiEEENS1_10collective13CollectiveMmaINS1_34MainloopSm90TmaGmmaWarpSpecializedILi9ENS5_IJNS4_1CILi1EEESB_SB_EEENS1_35KernelTmaWarpSpecializedCooperativeEEENS5_IJNSA_ILi128EEENSA_ILi64EEENSA_ILi32EEEEEEfNS5_IJlSB_lEEEfSJ_NS4_8TiledMMAINS4_8MMA_AtomIJNS4_4SM904GMMA29MMA_64x64x8_F32TF32TF32_SS_TNILNSN_7ScaleInE1ELSP_1EEEEEENS4_6LayoutINS5_IJNSA_ILi2EEESB_SB_EEENS5_IJSB_NSA_ILi0EEESV_EEEEENS5_IJNS4_10UnderscoreESY_SY_EEEEENS4_13SM90_TMA_LOADENS4_14ComposedLayoutINS4_7SwizzleILi3ELi4ELi3EEENS4_18smem_ptr_flag_bitsILi32EEENSS_INS5_IJNSA_ILi8EEESH_EEENS5_IJSH_SB_EEEEEEEvNS4_8identityES11_S1B_vS1C_EENS_8epilogue10collective6detail29Sm90TmaWarpSpecializedAdapterINS1F_15DefaultEpilogueINS_10tfloat32_tESJ_SJ_NS1E_6thread17LinearCombinationIS1J_Li1EffLNS1K_9ScaleType4KindE0ELNS_15FloatRoundStyleE2ES1J_EENS1_15EpilogueDefaultEEEEEvvEEEEvNT_6ParamsE --------------------------
	.section	.text._ZN7cutlass13device_kernelINS_4gemm6kernel13GemmUniversalIN4cute5tupleIJiiiiEEENS1_10collective13CollectiveMmaINS1_34MainloopSm90TmaGmmaWarpSpecializedILi9ENS5_IJNS4_1CILi1EEESB_SB_EEENS1_35KernelTmaWarpSpecializedCooperativeEEENS5_IJNSA_ILi128EEENSA_ILi64EEENSA_ILi32EEEEEEfNS5_IJlSB_lEEEfSJ_NS4_8TiledMMAINS4_8MMA_AtomIJNS4_4SM904GMMA29MMA_64x64x8_F32TF32TF32_SS_TNILNSN_7ScaleInE1ELSP_1EEEEEENS4_6LayoutINS5_IJNSA_ILi2EEESB_SB_EEENS5_IJSB_NSA_ILi0EEESV_EEEEENS5_IJNS4_10UnderscoreESY_SY_EEEEENS4_13SM90_TMA_LOADENS4_14ComposedLayoutINS4_7SwizzleILi3ELi4ELi3EEENS4_18smem_ptr_flag_bitsILi32EEENSS_INS5_IJNSA_ILi8EEESH_EEENS5_IJSH_SB_EEEEEEEvNS4_8identityES11_S1B_vS1C_EENS_8epilogue10collective6detail29Sm90TmaWarpSpecializedAdapterINS1F_15DefaultEpilogueINS_10tfloat32_tESJ_SJ_NS1E_6thread17LinearCombinationIS1J_Li1EffLNS1K_9ScaleType4KindE0ELNS_15FloatRoundStyleE2ES1J_EENS1_15EpilogueDefaultEEEEEvvEEEEvNT_6ParamsE,"ax",@progbits
	.align	128
.text._ZN7cutlass13device_kernelINS_4gemm6kernel13GemmUniversalIN4cute5tupleIJiiiiEEENS1_10collective13CollectiveMmaINS1_34MainloopSm90TmaGmmaWarpSpecializedILi9ENS5_IJNS4_1CILi1EEESB_SB_EEENS1_35KernelTmaWarpSpecializedCooperativeEEENS5_IJNSA_ILi128EEENSA_ILi64EEENSA_ILi32EEEEEEfNS5_IJlSB_lEEEfSJ_NS4_8TiledMMAINS4_8MMA_AtomIJNS4_4SM904GMMA29MMA_64x64x8_F32TF32TF32_SS_TNILNSN_7ScaleInE1ELSP_1EEEEEENS4_6LayoutINS5_IJNSA_ILi2EEESB_SB_EEENS5_IJSB_NSA_ILi0EEESV_EEEEENS5_IJNS4_10UnderscoreESY_SY_EEEEENS4_13SM90_TMA_LOADENS4_14ComposedLayoutINS4_7SwizzleILi3ELi4ELi3EEENS4_18smem_ptr_flag_bitsILi32EEENSS_INS5_IJNSA_ILi8EEESH_EEENS5_IJSH_SB_EEEEEEEvNS4_8identityES11_S1B_vS1C_EENS_8epilogue10collective6detail29Sm90TmaWarpSpecializedAdapterINS1F_15DefaultEpilogueINS_10tfloat32_tESJ_SJ_NS1E_6thread17LinearCombinationIS1J_Li1EffLNS1K_9ScaleType4KindE0ELNS_15FloatRoundStyleE2ES1J_EENS1_15EpilogueDefaultEEEEEvvEEEEvNT_6ParamsE:
        .type           _ZN7cutlass13device_kernelINS_4gemm6kernel13GemmUniversalIN4cute5tupleIJiiiiEEENS1_10collective13CollectiveMmaINS1_34MainloopSm90TmaGmmaWarpSpecializedILi9ENS5_IJNS4_1CILi1EEESB_SB_EEENS1_35KernelTmaWarpSpecializedCooperativeEEENS5_IJNSA_ILi128EEENSA_ILi64EEENSA_ILi32EEEEEEfNS5_IJlSB_lEEEfSJ_NS4_8TiledMMAINS4_8MMA_AtomIJNS4_4SM904GMMA29MMA_64x64x8_F32TF32TF32_SS_TNILNSN_7ScaleInE1ELSP_1EEEEEENS4_6LayoutINS5_IJNSA_ILi2EEESB_SB_EEENS5_IJSB_NSA_ILi0EEESV_EEEEENS5_IJNS4_10UnderscoreESY_SY_EEEEENS4_13SM90_TMA_LOADENS4_14ComposedLayoutINS4_7SwizzleILi3ELi4ELi3EEENS4_18smem_ptr_flag_bitsILi32EEENSS_INS5_IJNSA_ILi8EEESH_EEENS5_IJSH_SB_EEEEEEEvNS4_8identityES11_S1B_vS1C_EENS_8epilogue10collective6detail29Sm90TmaWarpSpecializedAdapterINS1F_15DefaultEpilogueINS_10tfloat32_tESJ_SJ_NS1E_6thread17LinearCombinationIS1J_Li1EffLNS1K_9ScaleType4KindE0ELNS_15FloatRoundStyleE2ES1J_EENS1_15EpilogueDefaultEEEEEvvEEEEvNT_6ParamsE,@function
        .size           _ZN7cutlass13device_kernelINS_4gemm6kernel13GemmUniversalIN4cute5tupleIJiiiiEEENS1_10collective13CollectiveMmaINS1_34MainloopSm90TmaGmmaWarpSpecializedILi9ENS5_IJNS4_1CILi1EEESB_SB_EEENS1_35KernelTmaWarpSpecializedCooperativeEEENS5_IJNSA_ILi128EEENSA_ILi64EEENSA_ILi32EEEEEEfNS5_IJlSB_lEEEfSJ_NS4_8TiledMMAINS4_8MMA_AtomIJNS4_4SM904GMMA29MMA_64x64x8_F32TF32TF32_SS_TNILNSN_7ScaleInE1ELSP_1EEEEEENS4_6LayoutINS5_IJNSA_ILi2EEESB_SB_EEENS5_IJSB_NSA_ILi0EEESV_EEEEENS5_IJNS4_10UnderscoreESY_SY_EEEEENS4_13SM90_TMA_LOADENS4_14ComposedLayoutINS4_7SwizzleILi3ELi4ELi3EEENS4_18smem_ptr_flag_bitsILi32EEENSS_INS5_IJNSA_ILi8EEESH_EEENS5_IJSH_SB_EEEEEEEvNS4_8identityES11_S1B_vS1C_EENS_8epilogue10collective6detail29Sm90TmaWarpSpecializedAdapterINS1F_15DefaultEpilogueINS_10tfloat32_tESJ_SJ_NS1E_6thread17LinearCombinationIS1J_Li1EffLNS1K_9ScaleType4KindE0ELNS_15FloatRoundStyleE2ES1J_EENS1_15EpilogueDefaultEEEEEvvEEEEvNT_6ParamsE,(.L_x_141 - _ZN7cutlass13device_kernelINS_4gemm6kernel13GemmUniversalIN4cute5tupleIJiiiiEEENS1_10collective13CollectiveMmaINS1_34MainloopSm90TmaGmmaWarpSpecializedILi9ENS5_IJNS4_1CILi1EEESB_SB_EEENS1_35KernelTmaWarpSpecializedCooperativeEEENS5_IJNSA_ILi128EEENSA_ILi64EEENSA_ILi32EEEEEEfNS5_IJlSB_lEEEfSJ_NS4_8TiledMMAINS4_8MMA_AtomIJNS4_4SM904GMMA29MMA_64x64x8_F32TF32TF32_SS_TNILNSN_7ScaleInE1ELSP_1EEEEEENS4_6LayoutINS5_IJNSA_ILi2EEESB_SB_EEENS5_IJSB_NSA_ILi0EEESV_EEEEENS5_IJNS4_10UnderscoreESY_SY_EEEEENS4_13SM90_TMA_LOADENS4_14ComposedLayoutINS4_7SwizzleILi3ELi4ELi3EEENS4_18smem_ptr_flag_bitsILi32EEENSS_INS5_IJNSA_ILi8EEESH_EEENS5_IJSH_SB_EEEEEEEvNS4_8identityES11_S1B_vS1C_EENS_8epilogue10collective6detail29Sm90TmaWarpSpecializedAdapterINS1F_15DefaultEpilogueINS_10tfloat32_tESJ_SJ_NS1E_6thread17LinearCombinationIS1J_Li1EffLNS1K_9ScaleType4KindE0ELNS_15FloatRoundStyleE2ES1J_EENS1_15EpilogueDefaultEEEEEvvEEEEvNT_6ParamsE)
        .other          _ZN7cutlass13device_kernelINS_4gemm6kernel13GemmUniversalIN4cute5tupleIJiiiiEEENS1_10collective13CollectiveMmaINS1_34MainloopSm90TmaGmmaWarpSpecializedILi9ENS5_IJNS4_1CILi1EEESB_SB_EEENS1_35KernelTmaWarpSpecializedCooperativeEEENS5_IJNSA_ILi128EEENSA_ILi64EEENSA_ILi32EEEEEEfNS5_IJlSB_lEEEfSJ_NS4_8TiledMMAINS4_8MMA_AtomIJNS4_4SM904GMMA29MMA_64x64x8_F32TF32TF32_SS_TNILNSN_7ScaleInE1ELSP_1EEEEEENS4_6LayoutINS5_IJNSA_ILi2EEESB_SB_EEENS5_IJSB_NSA_ILi0EEESV_EEEEENS5_IJNS4_10UnderscoreESY_SY_EEEEENS4_13SM90_TMA_LOADENS4_14ComposedLayoutINS4_7SwizzleILi3ELi4ELi3EEENS4_18smem_ptr_flag_bitsILi32EEENSS_INS5_IJNSA_ILi8EEESH_EEENS5_IJSH_SB_EEEEEEEvNS4_8identityES11_S1B_vS1C_EENS_8epilogue10collective6detail29Sm90TmaWarpSpecializedAdapterINS1F_15DefaultEpilogueINS_10tfloat32_tESJ_SJ_NS1E_6thread17LinearCombinationIS1J_Li1EffLNS1K_9ScaleType4KindE0ELNS_15FloatRoundStyleE2ES1J_EENS1_15EpilogueDefaultEEEEEvvEEEEvNT_6ParamsE,@"STO_CUDA_ENTRY STV_DEFAULT"
_ZN7cutlass13device_kernelINS_4gemm6kernel13GemmUniversalIN4cute5tupleIJiiiiEEENS1_10collective13CollectiveMmaINS1_34MainloopSm90TmaGmmaWarpSpecializedILi9ENS5_IJNS4_1CILi1EEESB_SB_EEENS1_35KernelTmaWarpSpecializedCooperativeEEENS5_IJNSA_ILi128EEENSA_ILi64EEENSA_ILi32EEEEEEfNS5_IJlSB_lEEEfSJ_NS4_8TiledMMAINS4_8MMA_AtomIJNS4_4SM904GMMA29MMA_64x64x8_F32TF32TF32_SS_TNILNSN_7ScaleInE1ELSP_1EEEEEENS4_6LayoutINS5_IJNSA_ILi2EEESB_SB_EEENS5_IJSB_NSA_ILi0EEESV_EEEEENS5_IJNS4_10UnderscoreESY_SY_EEEEENS4_13SM90_TMA_LOADENS4_14ComposedLayoutINS4_7SwizzleILi3ELi4ELi3EEENS4_18smem_ptr_flag_bitsILi32EEENSS_INS5_IJNSA_ILi8EEESH_EEENS5_IJSH_SB_EEEEEEEvNS4_8identityES11_S1B_vS1C_EENS_8epilogue10collective6detail29Sm90TmaWarpSpecializedAdapterINS1F_15DefaultEpilogueINS_10tfloat32_tESJ_SJ_NS1E_6thread17LinearCombinationIS1J_Li1EffLNS1K_9ScaleType4KindE0ELNS_15FloatRoundStyleE2ES1J_EENS1_15EpilogueDefaultEEEEEvvEEEEvNT_6ParamsE:
[----:B------:R-:W0:Y:S01]  /*0000*/  LDC R1, c[0x0][0x28] ;  /* 0x00000a00ff017b82 */ /* 0x000e220000000800 */
[----:B------:R-:W1:Y:S01]  /*0010*/  S2R R18, SR_TID.X ;  /* 0x0000000000127919 */ /* 0x000e620000002100 */
[----:B------:R-:W-:Y:S01]  /*0020*/  ELECT P0, URZ, PT ;  /* 0x00000000003f782f */ /* 0x000fe20003800000 */
[----:B------:R-:W-:Y:S01]  /*0030*/  BSSY B0, `(.L_x_0) ;  /* 0x000000f000007945 */ /* 0x000fe20003800000 */
[--C-:B-1----:R-:W-:Y:S02]  /*0040*/  SHF.R.U32.HI R0, RZ, 0x5, R18.reuse ;  /* 0x00000005ff007819 */ /* 0x102fe40000011612 */
[----:B------:R-:W-:-:S03]  /*0050*/  SHF.R.U32.HI R22, RZ, 0x7, R18 ;  /* 0x00000007ff167819 */ /* 0x000fc60000011612 */
[----:B------:R-:W1:Y:S04]  /*0060*/  SHFL.IDX PT, R5, R0, RZ, 0x1f ;  /* 0x00001fff00057589 */ /* 0x000e6800000e0000 */
[----:B------:R2:W3:Y:S01]  /*0070*/  SHFL.IDX PT, R8, R22, RZ, 0x1f ;  /* 0x00001fff16087589 */ /* 0x0004e200000e0000 */
[----:B-1----:R-:W-:-:S13]  /*0080*/  ISETP.NE.OR P0, PT, R5, RZ, !P0 ;  /* 0x000000ff0500720c */ /* 0x002fda0004705670 */
[----:B0-23--:R-:W-:Y:S05]  /*0090*/  @P0 BRA `(.L_x_1) ;  /* 0x0000000000200947 */ /* 0x00dfea0003800000 */
[----:B------:R-:W-:Y:S02]  /*00a0*/  ULDC.64 UR4, c[0x0][0x198] ;  /* 0x0000660000047ab9 */ /* 0x000fe40000000a00 */
[----:B------:R-:W-:Y:S02]  /*00b0*/  UIADD3 UR6, UP0, UR4, 0xf0, URZ ;  /* 0x000000f004067890 */ /* 0x000fe4000ff1e03f */
[----:B------:R-:W-:Y:S02]  /*00c0*/  UIADD3 UR4, UP1, UR4, 0x1f0, URZ ;  /* 0x000001f004047890 */ /* 0x000fe4000ff3e03f */
[----:B------:R-:W-:Y:S02]  /*00d0*/  UIADD3.X UR7, URZ, UR5, URZ, UP0, !UPT ;  /* 0x000000053f077290 */ /* 0x000fe400087fe43f */
[----:B------:R-:W-:-:S07]  /*00e0*/  UIADD3.X UR5, URZ, UR5, URZ, UP1, !UPT ;  /* 0x000000053f057290 */ /* 0x000fce0008ffe43f */
[----:B------:R0:W-:Y:S02]  /*00f0*/  UTMACCTL.PF [UR6] ;  /* 0x00000000060079b9 */ /* 0x0001e40008040000 */
[----:B------:R0:W-:Y:S02]  /*0100*/  UTMACCTL.PF [UR4] ;  /* 0x00000000040079b9 */ /* 0x0001e40008040000 */
[----:B0-----:R-:W-:Y:S01]  /*0110*/  NOP ;  /* 0x0000000000007918 */ /* 0x001fe20000000000 */
.L_x_1:
[----:B------:R-:W-:Y:S05]  /*0120*/  BSYNC B0 ;  /* 0x0000000000007941 */ /* 0x000fea0003800000 */
.L_x_0:
[----:B------:R-:W0:Y:S02]  /*0130*/  SHFL.IDX PT, R2, R0, RZ, 0x1f ;  /* 0x00001fff00027589 */ /* 0x000e2400000e0000 */
[----:B0-----:R-:W-:-:S13]  /*0140*/  ISETP.NE.AND P0, PT, R2, RZ, PT ;  /* 0x000000ff0200720c */ /* 0x001fda0003f05270 */
[----:B------:R-:W-:Y:S05]  /*0150*/  @P0 BRA `(.L_x_2) ;  /* 0x00000000008c0947 */ /* 0x000fea0003800000 */
[----:B------:R-:W-:Y:S01]  /*0160*/  ELECT P0, URZ, PT ;  /* 0x00000000003f782f */ /* 0x000fe20003800000 */
[----:B------:R-:W-:-:S12]  /*0170*/  BSSY B0, `(.L_x_2) ;  /* 0x0000021000007945 */ /* 0x000fd80003800000 */
[----:B------:R-:W-:Y:S05]  /*0180*/  @!P0 BRA `(.L_x_3) ;  /* 0x00000000007c8947 */ /* 0x000fea0003800000 */
[----:B------:R-:W0:Y:S01]  /*0190*/  S2UR UR8, SR_CgaCtaId ;  /* 0x00000000000879c3 */ /* 0x000e220000008800 */
[----:B------:R-:W-:Y:S01]  /*01a0*/  UMOV UR4, 0x400 ;  /* 0x0000040000047882 */ /* 0x000fe20000000000 */
[----:B------:R-:W-:Y:S01]  /*01b0*/  UMOV UR5, 0x1 ;  /* 0x0000000100057882 */ /* 0x000fe20000000000 */
[----:B------:R-:W-:Y:S02]  /*01c0*/  UMOV UR6, 0x100 ;  /* 0x0000010000067882 */ /* 0x000fe40000000000 */
[----:B------:R-:W-:-:S04]  /*01d0*/  UIADD3 UR6, -UR6, 0x100000, URZ ;  /* 0x0010000006067890 */ /* 0x000fc8000fffe13f */
[----:B------:R-:W-:Y:S02]  /*01e0*/  USHF.L.U32 UR7, UR6, 0xb, URZ ;  /* 0x0000000b06077899 */ /* 0x000fe4000800063f */
[----:B------:R-:W-:Y:S02]  /*01f0*/  USHF.L.U32 UR6, UR6, 0x1, URZ ;  /* 0x0000000106067899 */ /* 0x000fe4000800063f */
[----:B0-----:R-:W-:Y:S02]  /*0200*/  ULEA UR8, UR8, UR4, 0x18 ;  /* 0x0000000408087291 */ /* 0x001fe4000f8ec03f */
[----:B------:R-:W-:-:S04]  /*0210*/  UIADD3 UR4, -UR5, 0x100000, URZ ;  /* 0x0010000005047890 */ /* 0x000fc8000fffe13f */
[----:B------:R-:W-:Y:S02]  /*0220*/  USHF.L.U32 UR5, UR4, 0xb, URZ ;  /* 0x0000000b04057899 */ /* 0x000fe4000800063f */
[----:B------:R-:W-:Y:S01]  /*0230*/  USHF.L.U32 UR4, UR4, 0x1, URZ ;  /* 0x0000000104047899 */ /* 0x000fe2000800063f */
[----:B------:R-:W0:Y:S11]  /*0240*/  FENCE.VIEW.ASYNC.S ;  /* 0x00000000000073c6 */ /* 0x000e360000000000 */
[----:B0-----:R0:W1:Y:S01]  /*0250*/  SYNCS.EXCH.64 URZ, [UR8], UR4 ;  /* 0x00000004083f75b2 */ /* 0x0010620008000100 */
[----:B------:R0:W2:Y:S01]  /*0260*/  SYNCS.EXCH.64 URZ, [UR8+0x48], UR6 ;  /* 0x00004806083f75b2 */ /* 0x0000a20008000100 */
[----:B------:R0:W3:Y:S01]  /*0270*/  SYNCS.EXCH.64 URZ, [UR8+0x8], UR4 ;  /* 0x00000804083f75b2 */ /* 0x0000e20008000100 */
[----:B------:R0:W4:Y:S01]  /*0280*/  SYNCS.EXCH.64 URZ, [UR8+0x50], UR6 ;  /* 0x00005006083f75b2 */ /* 0x0001220008000100 */
[----:B------:R0:W0:Y:S01]  /*0290*/  SYNCS.EXCH.64 URZ, [UR8+0x10], UR4 ;  /* 0x00001004083f75b2 */ /* 0x0000220008000100 */
        /* <DEDUP_REMOVED lines=13> */
[----:B------:R-:W-:Y:S01]  /*0370*/  NOP ;  /* 0x0000000000007918 */ /* 0x000fe20000000000 */
.L_x_3:
[----:B0-----:R-:W-:Y:S05]  /*0380*/  BSYNC B0 ;  /* 0x0000000000007941 */ /* 0x001fea0003800000 */
.L_x_2:
[----:B------:R-:W0:Y:S01]  /*0390*/  SHFL.IDX PT, R0, R0, RZ, 0x1f ;  /* 0x00001fff00007589 */ /* 0x000e2200000e0000 */
[----:B------:R-:W-:Y:S01]  /*03a0*/  ELECT P0, URZ, PT ;  /* 0x00000000003f782f */ /* 0x000fe20003800000 */
[----:B------:R-:W5:Y:S01]  /*03b0*/  LDC R2, c[0x0][0x65c] ;  /* 0x00019700ff027b82 */ /* 0x000f620000000800 */
[----:B------:R-:W-:Y:S01]  /*03c0*/  SHF.R.S32.HI R6, RZ, 0x1f, R5 ;  /* 0x0000001fff067819 */ /* 0x000fe20000011405 */
[----:B------:R-:W1:Y:S01]  /*03d0*/  S2R R3, SR_CTAID.Y ;  /* 0x0000000000037919 */ /* 0x000e620000002600 */
[----:B------:R-:W-:Y:S01]  /*03e0*/  UMOV UR4, 0x20 ;  /* 0x0000002000047882 */ /* 0x000fe20000000000 */
[----:B------:R-:W-:Y:S01]  /*03f0*/  ISETP.NE.AND P2, PT, R8, RZ, PT ;  /* 0x000000ff0800720c */ /* 0x000fe20003f45270 */
[----:B------:R-:W-:Y:S01]  /*0400*/  NOP ;  /* 0x0000000000007918 */ /* 0x000fe20000000000 */
[----:B------:R-:W2:Y:S01]  /*0410*/  S2R R4, SR_CTAID.X ;  /* 0x0000000000047919 */ /* 0x000ea20000002500 */
[----:B------:R-:W-:Y:S01]  /*0420*/  LEA.HI R6, R6, R5, RZ, 0x2 ;  /* 0x0000000506067211 */ /* 0x000fe200078f10ff */
[----:B------:R-:W-:Y:S01]  /*0430*/  NOP ;  /* 0x0000000000007918 */ /* 0x000fe20000000000 */
[----:B0-----:R-:W-:-:S02]  /*0440*/  ISETP.NE.OR P0, PT, R0, RZ, !P0 ;  /* 0x000000ff0000720c */ /* 0x001fc40004705670 */
[----:B-----5:R-:W-:-:S04]  /*0450*/  ISETP.NE.AND P3, PT, R2, 0x1, PT ;  /* 0x000000010200780c */ /* 0x020fc80003f65270 */
[----:B------:R-:W-:Y:S02]  /*0460*/  P2R R0, PR, RZ, 0x8 ;  /* 0x00000008ff007803 */ /* 0x000fe40000000000 */
[----:B------:R-:W-:-:S05]  /*0470*/  LOP3.LUT R0, R6, 0xfffffffc, RZ, 0xc0, !PT ;  /* 0xfffffffc06007812 */ /* 0x000fca00078ec0ff */
[----:B------:R-:W-:Y:S01]  /*0480*/  VOTEU.ALL UP0, P0 ;  /* 0x00000000003f7886 */ /* 0x000fe20000000000 */
[----:B------:R-:W-:Y:S01]  /*0490*/  IMAD.IADD R0, R5, 0x1, -R0 ;  /* 0x0000000105007824 */ /* 0x000fe200078e0a00 */
[----:B------:R-:W2:Y:S01]  /*04a0*/  @P3 LDC R17, c[0x0][0x10] ;  /* 0x00000400ff113b82 */ /* 0x000ea20000000800 */
[----:B------:R-:W-:Y:S01]  /*04b0*/  VOTEU.ALL UP1, P0 ;  /* 0x00000000003f7886 */ /* 0x000fe20000020000 */
[----:B-1----:R-:W-:Y:S01]  /*04c0*/  @P3 IMAD.MOV.U32 R6, RZ, RZ, R3 ;  /* 0x000000ffff063224 */ /* 0x002fe200078e0003 */
[----:B------:R-:W-:Y:S01]  /*04d0*/  @!UP0 UMOV UR6, 0x400 ;  /* 0x0000040000068882 */ /* 0x000fe20000000000 */
[----:B------:R-:W-:-:S04]  /*04e0*/  @!UP0 UIADD3 UR4, -UR4, 0x100000, URZ ;  /* 0x0010000004048890 */ /* 0x000fc8000fffe13f */
[----:B------:R-:W-:Y:S02]  /*04f0*/  @!UP0 USHF.L.U32 UR5, UR4, 0xb, URZ ;  /* 0x0000000b04058899 */ /* 0x000fe4000800063f */
[----:B------:R-:W-:Y:S01]  /*0500*/  @!UP0 USHF.L.U32 UR4, UR4, 0x1, URZ ;  /* 0x0000000104048899 */ /* 0x000fe2000800063f */
[----:B------:R-:W-:Y:S02]  /*0510*/  @P3 IMAD.MOV.U32 R7, RZ, RZ, RZ ;  /* 0x000000ffff073224 */ /* 0x000fe400078e00ff */
[----:B------:R-:W-:Y:S01]  /*0520*/  IMAD.MOV.U32 R5, RZ, RZ, RZ ;  /* 0x000000ffff057224 */ /* 0x000fe200078e00ff */
[----:B------:R-:W0:Y:S01]  /*0530*/  @!UP0 S2UR UR7, SR_CgaCtaId ;  /* 0x00000000000789c3 */ /* 0x000e220000008800 */
[----:B------:R-:W-:-:S07]  /*0540*/  @P3 IMAD.MOV.U32 R11, RZ, RZ, RZ ;  /* 0x000000ffff0b3224 */ /* 0x000fce00078e00ff */
[----:B------:R-:W1:Y:S01]  /*0550*/  @!P3 LDC R9, c[0x0][0xc] ;  /* 0x00000300ff09bb82 */ /* 0x000e620000000800 */
[----:B--2---:R-:W-:-:S04]  /*0560*/  @P3 IMAD.WIDE.U32 R16, R4, R17, R6 ;  /* 0x0000001104103225 */ /* 0x004fc800078e0006 */
[----:B------:R-:W-:Y:S01]  /*0570*/  @P3 IMAD.IADD R17, R17, 0x1, R11 ;  /* 0x0000000111113824 */ /* 0x000fe200078e020b */
[----:B0-----:R-:W-:Y:S01]  /*0580*/  @!UP0 ULEA UR6, UR7, UR6, 0x18 ;  /* 0x0000000607068291 */ /* 0x001fe2000f8ec03f */
[----:B------:R-:W-:Y:S01]  /*0590*/  VOTEU.ALL UP0, P0 ;  /* 0x00000000003f7886 */ /* 0x000fe20000000000 */
[----:B------:R-:W-:-:S04]  /*05a0*/  ISETP.NE.AND P0, PT, R0, 0x3, PT ;  /* 0x000000030000780c */ /* 0x000fc80003f05270 */
[----:B------:R-:W-:Y:S01]  /*05b0*/  ISETP.EQ.OR P0, PT, R0, RZ, !P0 ;  /* 0x000000ff0000720c */ /* 0x000fe20004702670 */
[----:B-1----:R-:W-:-:S03]  /*05c0*/  @!P3 IMAD.WIDE.U32 R6, R9, R3, R4 ;  /* 0x000000030906b225 */ /* 0x002fc600078e0004 */
[C---:B------:R-:W-:Y:S01]  /*05d0*/  ISETP.EQ.AND P0, PT, R8.reuse, RZ, P0 ;  /* 0x000000ff0800720c */ /* 0x040fe20000702270 */
[----:B------:R-:W-:Y:S01]  /*05e0*/  VIADD R8, R8, 0xffffffff ;  /* 0xffffffff08087836 */ /* 0x000fe20000000000 */
[----:B------:R-:W0:Y:S02]  /*05f0*/  FENCE.VIEW.ASYNC.S ;  /* 0x00000000000073c6 */ /* 0x000e240000000000 */
[----:B0-----:R0:W3:Y:S01]  /*0600*/  @!UP0 SYNCS.EXCH.64 URZ, [UR6+0xa0], UR4 ;  /* 0x0000a004063f85b2 */ /* 0x0010e20008000100 */
[----:B------:R-:W-:Y:S01]  /*0610*/  @!P3 IMAD.MOV.U32 R16, RZ, RZ, R6 ;  /* 0x000000ffff10b224 */ /* 0x000fe200078e0006 */
[----:B------:R-:W-:Y:S01]  /*0620*/  SEL R19, RZ, 0x1, !P0 ;  /* 0x00000001ff137807 */ /* 0x000fe20004000000 */
[----:B------:R-:W-:Y:S01]  /*0630*/  @!P3 IMAD.MOV.U32 R17, RZ, RZ, R7 ;  /* 0x000000ffff11b224 */ /* 0x000fe200078e0007 */
[----:B------:R-:W-:-:S04]  /*0640*/  ISETP.GE.U32.AND P1, PT, R8, 0x2, PT ;  /* 0x000000020800780c */ /* 0x000fc80003f26070 */
[----:B------:R-:W-:Y:S01]  /*0650*/  SEL R19, R19, 0x2, P1 ;  /* 0x0000000213137807 */ /* 0x000fe20000800000 */
[----:B------:R0:W3:Y:S01]  /*0660*/  @!UP1 SYNCS.EXCH.64 URZ, [UR6+0xa8], UR4 ;  /* 0x0000a804063f95b2 */ /* 0x0000e20008000100 */
[----:B------:R-:W-:Y:S01]  /*0670*/  NOP ;  /* 0x0000000000007918 */ /* 0x000fe20000000000 */
[----:B---34-:R-:W-:Y:S06]  /*0680*/  BAR.SYNC.DEFER_BLOCKING 0x0 ;  /* 0x0000000000007b1d */ /* 0x018fec0000010000 */
[----:B------:R-:W-:Y:S05]  /*0690*/  @!P2 BRA `(.L_x_4) ;  /* 0x000000400010a947 */ /* 0x000fea0003800000 */
[----:B------:R-:W-:-:S13]  /*06a0*/  ISETP.GT.U32.AND P0, PT, R8, 0x1, PT ;  /* 0x000000010800780c */ /* 0x000fda0003f04070 */
[----:B0-----:R-:W-:Y:S05]  /*06b0*/  @P0 EXIT ;  /* 0x000000000000094d */ /* 0x001fea0003800000 */
[----:B------:R-:W-:Y:S01]  /*06c0*/  ULDC.64 UR4, c[0x0][0x650] ;  /* 0x0001940000047ab9 */ /* 0x000fe20000000a00 */
[----:B------:R-:W-:Y:S01]  /*06d0*/  PRMT R0, RZ, 0x7610, R0 ;  /* 0x00007610ff007816 */ /* 0x000fe20000000000 */
[----:B------:R-:W-:Y:S01]  /*06e0*/  IMAD.MOV.U32 R58, RZ, RZ, -0x1 ;  /* 0xffffffffff3a7424 */ /* 0x000fe200078e00ff */
[----:B------:R-:W-:Y:S01]  /*06f0*/  ISETP.GE.U32.AND P0, PT, R16, UR4, PT ;  /* 0x0000000410007c0c */ /* 0x000fe2000bf06070 */
[----:B------:R-:W-:Y:S02]  /*0700*/  IMAD.MOV.U32 R59, RZ, RZ, -0x1 ;  /* 0xffffffffff3b7424 */ /* 0x000fe400078e00ff */
[----:B------:R-:W-:Y:S01]  /*0710*/  IMAD.MOV.U32 R57, RZ, RZ, -0x1 ;  /* 0xffffffffff397424 */ /* 0x000fe200078e00ff */
[----:B------:R-:W-:-:S13]  /*0720*/  ISETP.GE.U32.AND.EX P0, PT, R17, UR5, PT, P0 ;  /* 0x0000000511007c0c */ /* 0x000fda000bf06100 */
[----:B------:R-:W-:Y:S05]  /*0730*/  @P0 BRA `(.L_x_5) ;  /* 0x0000000400540947 */ /* 0x000fea0003800000 */
[----:B------:R-:W0:Y:S01]  /*0740*/  LDC.64 R14, c[0x0][0x628] ;  /* 0x00018a00ff0e7b82 */ /* 0x000e220000000a00 */
[----:B------:R-:W-:Y:S02]  /*0750*/  IMAD.MOV.U32 R6, RZ, RZ, R16 ;  /* 0x000000ffff067224 */ /* 0x000fe400078e0010 */
[----:B------:R-:W-:-:S05]  /*0760*/  IMAD.MOV.U32 R7, RZ, RZ, R17 ;  /* 0x000000ffff077224 */ /* 0x000fca00078e0011 */
[----:B------:R-:W1:Y:S08]  /*0770*/  LDC R0, c[0x0][0x630] ;  /* 0x00018c00ff007b82 */ /* 0x000e700000000800 */
[----:B------:R-:W2:Y:S01]  /*0780*/  LDC.64 R20, c[0x0][0x620] ;  /* 0x00018800ff147b82 */ /* 0x000ea20000000a00 */
[----:B0-----:R-:W-:-:S04]  /*0790*/  ISETP.NE.U32.AND P0, PT, R14, RZ, PT ;  /* 0x000000ff0e00720c */ /* 0x001fc80003f05070 */
[----:B------:R-:W-:-:S13]  /*07a0*/  ISETP.NE.AND.EX P0, PT, R15, RZ, PT, P0 ;  /* 0x000000ff0f00720c */ /* 0x000fda0003f05300 */
[----:B-12---:R-:W-:Y:S05]  /*07b0*/  @!P0 BRA `(.L_x_6) ;  /* 0x0000000000288947 */ /* 0x006fea0003800000 */
[----:B------:R-:W0:Y:S02]  /*07c0*/  LDC R11, c[0x0][0x634] ;  /* 0x00018d00ff0b7b82 */ /* 0x000e240000000800 */
[----:B0-----:R-:W-:-:S05]  /*07d0*/  IADD3 R11, P0, R16, R11, RZ ;  /* 0x0000000b100b7210 */ /* 0x001fca0007f1e0ff */
[----:B------:R-:W-:-:S04]  /*07e0*/  IMAD.X R13, RZ, RZ, R17, P0 ;  /* 0x000000ffff0d7224 */ /* 0x000fc800000e0611 */
[----:B------:R-:W-:-:S04]  /*07f0*/  IMAD.WIDE.U32 R6, R13, R14, RZ ;  /* 0x0000000e0d067225 */ /* 0x000fc800078e00ff */
[----:B------:R-:W-:-:S04]  /*0800*/  IMAD.WIDE.U32 R8, P0, R11, R15, R6 ;  /* 0x0000000f0b087225 */ /* 0x000fc80007800006 */
[----:B------:R-:W-:-:S04]  /*0810*/  IMAD.WIDE.U32 R6, R11, R14, RZ ;  /* 0x0000000e0b067225 */ /* 0x000fc800078e00ff */
[----:B------:R-:W-:Y:S01]  /*0820*/  IMAD.X R11, RZ, RZ, RZ, P0 ;  /* 0x000000ffff0b7224 */ /* 0x000fe200000e06ff */
[----:B------:R-:W-:Y:S01]  /*0830*/  IADD3 RZ, P0, R7, R8, RZ ;  /* 0x0000000807ff7210 */ /* 0x000fe20007f1e0ff */
[----:B------:R-:W-:-:S04]  /*0840*/  IMAD.MOV.U32 R10, RZ, RZ, R9 ;  /* 0x000000ffff0a7224 */ /* 0x000fc800078e0009 */
[----:B------:R-:W-:-:S08]  /*0850*/  IMAD.WIDE.U32.X R6, R13, R15, R10, P0 ;  /* 0x0000000f0d067225 */ /* 0x000fd000000e040a */
.L_x_6:
[-CC-:B------:R-:W-:Y:S01]  /*0860*/  SHF.R.U64 R57, R6, R0.reuse, R7.reuse ;  /* 0x0000000006397219 */ /* 0x180fe20000001207 */
[----:B------:R-:W0:Y:S01]  /*0870*/  LDC R10, c[0x0][0x618] ;  /* 0x00018600ff0a7b82 */ /* 0x000e220000000800 */
[----:B------:R-:W-:Y:S01]  /*0880*/  SHF.R.U32.HI R5, RZ, R0, R7 ;  /* 0x00000000ff057219 */ /* 0x000fe20000011607 */
[----:B------:R-:W-:Y:S01]  /*0890*/  ULDC UR4, c[0x0][0x150] ;  /* 0x0000540000047ab9 */ /* 0x000fe20000000800 */
[----:B------:R-:W-:Y:S02]  /*08a0*/  IADD3 R9, P0, RZ, -R57, RZ ;  /* 0x80000039ff097210 */ /* 0x000fe40007f1e0ff */
[----:B------:R-:W-:-:S03]  /*08b0*/  I2FP.F32.U32 R0, R4 ;  /* 0x0000000400007245 */ /* 0x000fc60000201000 */
[----:B------:R-:W1:Y:S01]  /*08c0*/  LDC.64 R28, c[0x0][0x640] ;  /* 0x00019000ff1c7b82 */ /* 0x000e620000000a00 */
[----:B------:R-:W-:Y:S02]  /*08d0*/  IMAD.X R11, RZ, RZ, ~R5, P0 ;  /* 0x000000ffff0b7224 */ /* 0x000fe400000e0e05 */
[----:B------:R-:W-:Y:S01]  /*08e0*/  FMUL R0, R0, UR4 ;  /* 0x0000000400007c20 */ /* 0x000fe20008400000 */
[----:B------:R-:W-:Y:S01]  /*08f0*/  IMAD.WIDE.U32 R6, R9, R20, R16 ;  /* 0x0000001409067225 */ /* 0x000fe200078e0010 */
[----:B------:R-:W-:-:S03]  /*0900*/  ULDC UR4, c[0x0][0x154] ;  /* 0x0000550000047ab9 */ /* 0x000fc60000000800 */
[----:B------:R-:W-:Y:S01]  /*0910*/  IMAD R8, R11, R20, RZ ;  /* 0x000000140b087224 */ /* 0x000fe200078e02ff */
[----:B------:R-:W2:Y:S01]  /*0920*/  LDC R5, c[0x0][0x144] ;  /* 0x00005100ff057b82 */ /* 0x000ea20000000800 */
[----:B------:R-:W3:Y:S02]  /*0930*/  F2I.U32.TRUNC.NTZ R0, R0 ;  /* 0x0000000000007305 */ /* 0x000ee4000020f000 */
[----:B------:R-:W-:-:S04]  /*0940*/  IMAD R9, R9, R21, R8 ;  /* 0x0000001509097224 */ /* 0x000fc800078e0208 */
[----:B------:R-:W-:Y:S01]  /*0950*/  IMAD.IADD R7, R7, 0x1, R9 ;  /* 0x0000000107077824 */ /* 0x000fe200078e0209 */
[----:B------:R-:W4:Y:S01]  /*0960*/  LDC R12, c[0x0][0x608] ;  /* 0x00018200ff0c7b82 */ /* 0x000f220000000800 */
[----:B------:R-:W-:-:S03]  /*0970*/  IMAD.MOV.U32 R9, RZ, RZ, -0x1 ;  /* 0xffffffffff097424 */ /* 0x000fc600078e00ff */
[-CC-:B0-----:R-:W-:Y:S02]  /*0980*/  SHF.R.U64 R20, R6, R10.reuse, R7.reuse ;  /* 0x0000000a06147219 */ /* 0x181fe40000001207 */
[----:B------:R-:W-:Y:S02]  /*0990*/  I2FP.F32.U32 R6, R3 ;  /* 0x0000000300067245 */ /* 0x000fe40000201000 */
[----:B------:R-:W0:Y:S01]  /*09a0*/  LDC R26, c[0x0][0x658] ;  /* 0x00019600ff1a7b82 */ /* 0x000e220000000800 */
[----:B-1----:R-:W-:Y:S01]  /*09b0*/  ISETP.NE.U32.AND P0, PT, R28, RZ, PT ;  /* 0x000000ff1c00720c */ /* 0x002fe20003f05070 */
[----:B---3--:R-:W-:Y:S01]  /*09c0*/  IMAD.MOV R8, RZ, RZ, -R0 ;  /* 0x000000ffff087224 */ /* 0x008fe200078e0a00 */
[----:B------:R-:W-:Y:S01]  /*09d0*/  SHF.R.U32.HI R7, RZ, R10, R7 ;  /* 0x0000000aff077219 */ /* 0x000fe20000011607 */
[----:B------:R-:W-:Y:S01]  /*09e0*/  FMUL R6, R6, UR4 ;  /* 0x0000000406067c20 */ /* 0x000fe20008400000 */
[----:B------:R-:W-:-:S03]  /*09f0*/  ISETP.NE.AND.EX P0, PT, R29, RZ, PT, P0 ;  /* 0x000000ff1d00720c */ /* 0x000fc60003f05300 */
[----:B------:R-:W1:Y:S01]  /*0a00*/  LDC R14, c[0x0][0x148] ;  /* 0x00005200ff0e7b82 */ /* 0x000e620000000800 */
[----:B--2---:R-:W-:-:S07]  /*0a10*/  IMAD R0, R5, R8, R4 ;  /* 0x0000000805007224 */ /* 0x004fce00078e0204 */
[----:B------:R-:W2:Y:S01]  /*0a20*/  LDC R24, c[0x0][0x600] ;  /* 0x00018000ff187b82 */ /* 0x000ea20000000800 */
[-CC-:B----4-:R-:W-:Y:S02]  /*0a30*/  SHF.R.U64 R30, R20, R12.reuse, R7.reuse ;  /* 0x0000000c141e7219 */ /* 0x190fe40000001207 */
[----:B------:R-:W-:Y:S01]  /*0a40*/  SHF.R.U32.HI R5, RZ, R12, R7 ;  /* 0x0000000cff057219 */ /* 0x000fe20000011607 */
[----:B------:R-:W-:Y:S01]  /*0a50*/  IMAD.MOV.U32 R7, RZ, RZ, 0x1 ;  /* 0x00000001ff077424 */ /* 0x000fe200078e00ff */
[----:B------:R3:W4:Y:S03]  /*0a60*/  F2I.U32.TRUNC.NTZ R12, R6 ;  /* 0x00000006000c7305 */ /* 0x000726000020f000 */
[----:B------:R-:W1:Y:S01]  /*0a70*/  LDC R15, c[0x0][0x648] ;  /* 0x00019200ff0f7b82 */ /* 0x000e620000000800 */
[-C--:B0-----:R-:W-:Y:S02]  /*0a80*/  SHF.L.U32 R4, R9, R26.reuse, RZ ;  /* 0x0000001a09047219 */ /* 0x081fe400000006ff */
[----:B------:R-:W-:-:S02]  /*0a90*/  SHF.R.U64 R32, R30, R26, R5 ;  /* 0x0000001a1e207219 */ /* 0x000fc40000001205 */
[----:B------:R-:W-:Y:S02]  /*0aa0*/  LOP3.LUT R11, RZ, R4, RZ, 0x33, !PT ;  /* 0x00000004ff0b7212 */ /* 0x000fe400078e33ff */
[-C--:B------:R-:W-:Y:S01]  /*0ab0*/  SHF.R.U32.HI R5, RZ, R26.reuse, R5 ;  /* 0x0000001aff057219 */ /* 0x080fe20000011605 */
[----:B------:R-:W0:Y:S01]  /*0ac0*/  LDC R21, c[0x0][0x638] ;  /* 0x00018e00ff157b82 */ /* 0x000e220000000800 */
[----:B------:R-:W-:Y:S01]  /*0ad0*/  SHF.L.U32 R10, R7, R26, RZ ;  /* 0x0000001a070a7219 */ /* 0x000fe200000006ff */
[----:B------:R-:W-:-:S06]  /*0ae0*/  IMAD.MOV.U32 R4, RZ, RZ, R32 ;  /* 0x000000ffff047224 */ /* 0x000fcc00078e0020 */
[----:B------:R-:W0:Y:S01]  /*0af0*/  LDC R58, c[0x0][0x610] ;  /* 0x00018400ff3a7b82 */ /* 0x000e220000000800 */
[----:B---34-:R-:W-:Y:S05]  /*0b00*/  @!P0 BRA `(.L_x_7) ;  /* 0x0000000000288947 */ /* 0x018fea0003800000 */
[----:B------:R-:W3:Y:S02]  /*0b10*/  LDC R9, c[0x0][0x64c] ;  /* 0x00019300ff097b82 */ /* 0x000ee40000000800 */
[----:B---3--:R-:W-:-:S05]  /*0b20*/  IADD3 R9, P0, R32, R9, RZ ;  /* 0x0000000920097210 */ /* 0x008fca0007f1e0ff */
        /* <DEDUP_REMOVED lines=8> */
.L_x_7:
[----:B-1----:R-:W-:Y:S01]  /*0bb0*/  SHF.R.U64 R4, R4, R15, R5 ;  /* 0x0000000f04047219 */ /* 0x002fe20000001205 */
[----:B--2---:R-:W-:Y:S01]  /*0bc0*/  VIADD R5, R24, 0xffffffff ;  /* 0xffffffff18057836 */ /* 0x004fe20000000000 */
[----:B------:R-:W-:Y:S01]  /*0bd0*/  LOP3.LUT R11, R30, R11, RZ, 0xc0, !PT ;  /* 0x0000000b1e0b7212 */ /* 0x000fe200078ec0ff */
[----:B------:R-:W-:Y:S02]  /*0be0*/  IMAD.MOV R12, RZ, RZ, -R12 ;  /* 0x000000ffff0c7224 */ /* 0x000fe400078e0a0c */
[----:B------:R-:W-:Y:S01]  /*0bf0*/  IMAD.MOV R6, RZ, RZ, -R4 ;  /* 0x000000ffff067224 */ /* 0x000fe200078e0a04 */
[----:B------:R-:W-:Y:S01]  /*0c00*/  LOP3.LUT R5, R20, R5, RZ, 0xc0, !PT ;  /* 0x0000000514057212 */ /* 0x000fe200078ec0ff */
[----:B------:R-:W-:Y:S02]  /*0c10*/  @P3 IMAD R0, R14, R12, R3 ;  /* 0x0000000c0e003224 */ /* 0x000fe400078e0203 */
[----:B------:R-:W-:Y:S02]  /*0c20*/  IMAD R11, R10, R4, R11 ;  /* 0x000000040a0b7224 */ /* 0x000fe400078e020b */
[----:B0-----:R-:W-:-:S02]  /*0c30*/  IMAD R3, R6, R21, R32 ;  /* 0x0000001506037224 */ /* 0x001fc400078e0220 */
[----:B------:R-:W-:Y:S02]  /*0c40*/  IMAD R58, R11, R58, R0 ;  /* 0x0000003a0b3a7224 */ /* 0x000fe400078e0200 */
[----:B------:R-:W-:Y:S02]  /*0c50*/  IMAD R3, R3, R24, R5 ;  /* 0x0000001803037224 */ /* 0x000fe400078e0205 */
[----:B------:R-:W-:-:S03]  /*0c60*/  IMAD.MOV.U32 R0, RZ, RZ, 0x1 ;  /* 0x00000001ff007424 */ /* 0x000fc600078e00ff */
[----:B------:R-:W-:Y:S02]  /*0c70*/  SEL R59, R3, R58, !P3 ;  /* 0x0000003a033b7207 */ /* 0x000fe40005800000 */
[----:B------:R-:W-:-:S07]  /*0c80*/  SEL R58, R58, R3, !P3 ;  /* 0x000000033a3a7207 */ /* 0x000fce0005800000 */
.L_x_5:
[----:B------:R-:W-:-:S08]  /*0c90*/  NOP ;  /* 0x0000000000007918 */ /* 0x000fd00000000000 */
[----:B------:R-:W0:Y:S02]  /*0ca0*/  USETMAXREG.TRY_ALLOC.CTAPOOL UP0, 0xe8 ;  /* 0x000000e8000079c8 */ /* 0x000e240008000600 */
[----:B0-----:R-:W-:-:S13]  /*0cb0*/  PLOP3.LUT P0, PT, PT, PT, UP0, 0x80, 0x0 ;  /* 0x000000000000781c */ /* 0x001fda0003f0f008 */
[----:B------:R-:W-:Y:S05]  /*0cc0*/  @!P0 BRA `(.L_x_5) ;  /* 0xfffffffc00f08947 */ /* 0x000fea000383ffff */
[----:B------:R-:W-:Y:S01]  /*0cd0*/  ULDC.64 UR4, c[0x0][0x598] ;  /* 0x0001660000047ab9 */ /* 0x000fe20000000a00 */
[----:B------:R-:W-:Y:S01]  /*0ce0*/  ULDC.64 UR36, c[0x0][0x208] ;  /* 0x0000820000247ab9 */ /* 0x000fe20000000a00 */
[----:B------:R-:W-:-:S04]  /*0cf0*/  ISETP.NE.U32.AND P0, PT, RZ, UR4, PT ;  /* 0x00000004ff007c0c */ /* 0x000fc8000bf05070 */
[----:B------:R-:W-:-:S13]  /*0d00*/  ISETP.NE.AND.EX P0, PT, RZ, UR5, PT, P0 ;  /* 0x00000005ff007c0c */ /* 0x000fda000bf05300 */
[----:B------:R-:W-:Y:S05]  /*0d10*/  @!P0 BRA `(.L_x_8) ;  /* 0x00000000001c8947 */ /* 0x000fea0003800000 */
[----:B------:R-:W0:Y:S02]  /*0d20*/  LDC.64 R4, c[0x0][0x598] ;  /* 0x00016600ff047b82 */ /* 0x000e240000000a00 */
[----:B0-----:R-:W2:Y:S02]  /*0d30*/  LDG.E.64 R4, desc[UR36][R4.64] ;  /* 0x0000002404047981 */ /* 0x001ea4000c1e1b00 */
[----:B--2---:R-:W-:-:S04]  /*0d40*/  ISETP.NE.U32.AND P0, PT, R4, RZ, PT ;  /* 0x000000ff0400720c */ /* 0x004fc80003f05070 */
[----:B------:R-:W-:-:S13]  /*0d50*/  ISETP.NE.AND.EX P0, PT, R5, RZ, PT, P0 ;  /* 0x000000ff0500720c */ /* 0x000fda0003f05300 */
[----:B------:R-:W-:Y:S05]  /*0d60*/  @!P0 BRA `(.L_x_8) ;  /* 0x0000000000088947 */ /* 0x000fea0003800000 */
[----:B------:R0:W5:Y:S01]  /*0d70*/  LD.E R23, desc[UR36][R4.64] ;  /* 0x0000002404177980 */ /* 0x000162000c101900 */
[----:B------:R-:W-:Y:S05]  /*0d80*/  BRA `(.L_x_9) ;  /* 0x0000000000247947 */ /* 0x000fea0003800000 */
.L_x_8:
[----:B------:R-:W-:Y:S02]  /*0d90*/  ULDC.64 UR4, c[0x0][0x588] ;  /* 0x0001620000047ab9 */ /* 0x000fe40000000a00 */
[----:B------:R-:W-:-:S04]  /*0da0*/  ISETP.NE.U32.AND P0, PT, RZ, UR4, PT ;  /* 0x00000004ff007c0c */ /* 0x000fc8000bf05070 */
[----:B------:R-:W-:-:S13]  /*0db0*/  ISETP.NE.AND.EX P0, PT, RZ, UR5, PT, P0 ;  /* 0x00000005ff007c0c */ /* 0x000fda000bf05300 */
[----:B------:R-:W-:Y:S05]  /*0dc0*/  @!P0 BRA `(.L_x_10) ;  /* 0x00000000000c8947 */ /* 0x000fea0003800000 */
[----:B------:R-:W0:Y:S02]  /*0dd0*/  LDC.64 R4, c[0x0][0x588] ;  /* 0x00016200ff047b82 */ /* 0x000e240000000a00 */
[----:B0-----:R1:W5:Y:S01]  /*0de0*/  LDG.E R23, desc[UR36][R4.64] ;  /* 0x0000002404177981 */ /* 0x001362000c1e1900 */
[----:B------:R-:W-:Y:S05]  /*0df0*/  BRA `(.L_x_9) ;  /* 0x0000000000087947 */ /* 0x000fea0003800000 */
.L_x_10:
[----:B------:R-:W-:Y:S02]  /*0e00*/  ULDC UR4, c[0x0][0x580] ;  /* 0x0001600000047ab9 */ /* 0x000fe40000000800 */
[----:B------:R-:W-:-:S07]  /*0e10*/  IMAD.U32 R23, RZ, RZ, UR4 ;  /* 0x00000004ff177e24 */ /* 0x000fce000f8e00ff */
.L_x_9:
[----:B------:R-:W-:Y:S02]  /*0e20*/  ULDC.64 UR4, c[0x0][0x5a0] ;  /* 0x0001680000047ab9 */ /* 0x000fe40000000a00 */
[----:B------:R-:W-:-:S04]  /*0e30*/  ISETP.NE.U32.AND P0, PT, RZ, UR4, PT ;  /* 0x00000004ff007c0c */ /* 0x000fc8000bf05070 */
[----:B------:R-:W-:-:S13]  /*0e40*/  ISETP.NE.AND.EX P0, PT, RZ, UR5, PT, P0 ;  /* 0x00000005ff007c0c */ /* 0x000fda000bf05300 */
[----:B------:R-:W-:Y:S05]  /*0e50*/  @!P0 BRA `(.L_x_11) ;  /* 0x00000000001c8947 */ /* 0x000fea0003800000 */
[----:B01----:R-:W0:Y:S02]  /*0e60*/  LDC.64 R4, c[0x0][0x5a0] ;  /* 0x00016800ff047b82 */ /* 0x003e240000000a00 */
[----:B0-----:R-:W2:Y:S02]  /*0e70*/  LDG.E.64 R4, desc[UR36][R4.64] ;  /* 0x0000002404047981 */ /* 0x001ea4000c1e1b00 */
[----:B--2---:R-:W-:-:S04]  /*0e80*/  ISETP.NE.U32.AND P0, PT, R4, RZ, PT ;  /* 0x000000ff0400720c */ /* 0x004fc80003f05070 */
[----:B------:R-:W-:-:S13]  /*0e90*/  ISETP.NE.AND.EX P0, PT, R5, RZ, PT, P0 ;  /* 0x000000ff0500720c */ /* 0x000fda0003f05300 */
[----:B------:R-:W-:Y:S05]  /*0ea0*/  @!P0 BRA `(.L_x_11) ;  /* 0x0000000000088947 */ /* 0x000fea0003800000 */
[----:B------:R0:W5:Y:S01]  /*0eb0*/  LD.E R56, desc[UR36][R4.64] ;  /* 0x0000002404387980 */ /* 0x000162000c101900 */
[----:B------:R-:W-:Y:S05]  /*0ec0*/  BRA `(.L_x_12) ;  /* 0x0000000000247947 */ /* 0x000fea0003800000 */
.L_x_11:
[----:B------:R-:W-:Y:S02]  /*0ed0*/  ULDC.64 UR4, c[0x0][0x590] ;  /* 0x0001640000047ab9 */ /* 0x000fe40000000a00 */
[----:B------:R-:W-:-:S04]  /*0ee0*/  ISETP.NE.U32.AND P0, PT, RZ, UR4, PT ;  /* 0x00000004ff007c0c */ /* 0x000fc8000bf05070 */
[----:B------:R-:W-:-:S13]  /*0ef0*/  ISETP.NE.AND.EX P0, PT, RZ, UR5, PT, P0 ;  /* 0x00000005ff007c0c */ /* 0x000fda000bf05300 */
[----:B------:R-:W-:Y:S05]  /*0f00*/  @!P0 BRA `(.L_x_13) ;  /* 0x00000000000c8947 */ /* 0x000fea0003800000 */
[----:B01----:R-:W0:Y:S02]  /*0f10*/  LDC.64 R4, c[0x0][0x590] ;  /* 0x00016400ff047b82 */ /* 0x003e240000000a00 */
[----:B0-----:R1:W5:Y:S01]  /*0f20*/  LDG.E R56, desc[UR36][R4.64] ;  /* 0x0000002404387981 */ /* 0x001362000c1e1900 */
[----:B------:R-:W-:Y:S05]  /*0f30*/  BRA `(.L_x_12) ;  /* 0x0000000000087947 */ /* 0x000fea0003800000 */
.L_x_13:
[----:B------:R-:W-:Y:S02]  /*0f40*/  ULDC UR4, c[0x0][0x584] ;  /* 0x0001610000047ab9 */ /* 0x000fe40000000800 */
[----:B------:R-:W-:-:S07]  /*0f50*/  IMAD.U32 R56, RZ, RZ, UR4 ;  /* 0x00000004ff387e24 */ /* 0x000fce000f8e00ff */
.L_x_12:
[----:B------:R-:W-:-:S13]  /*0f60*/  LOP3.LUT P0, RZ, R0, 0xff, RZ, 0xc0, !PT ;  /* 0x000000ff00ff7812 */ /* 0x000fda000780c0ff */
[----:B------:R-:W-:Y:S05]  /*0f70*/  @!P0 EXIT ;  /* 0x000000000000894d */ /* 0x000fea0003800000 */
[----:B------:R-:W-:Y:S01]  /*0f80*/  ULDC UR4, c[0x0][0x28c] ;  /* 0x0000a30000047ab9 */ /* 0x000fe20000000800 */
[----:B------:R-:W-:Y:S01]  /*0f90*/  LOP3.LUT R62, R19, 0x1, RZ, 0xfc, !PT ;  /* 0x00000001133e7812 */ /* 0x000fe200078efcff */
[----:B------:R-:W-:Y:S01]  /*0fa0*/  UIADD3 UR4, UR4, 0x1f, URZ ;  /* 0x0000001f04047890 */ /* 0x000fe2000fffe03f */
[----:B------:R-:W-:Y:S01]  /*0fb0*/  UMOV UR38, URZ ;  /* 0x0000003f00267c82 */ /* 0x000fe20008000000 */
[----:B------:R-:W-:Y:S02]  /*0fc0*/  UMOV UR39, URZ ;  /* 0x0000003f00277c82 */ /* 0x000fe40008000000 */
[----:B------:R-:W-:-:S04]  /*0fd0*/  USHF.R.S32.HI UR5, URZ, 0x1f, UR4 ;  /* 0x0000001f3f057899 */ /* 0x000fc80008011404 */
[----:B------:R-:W-:-:S04]  /*0fe0*/  ULEA.HI UR5, UR5, UR4, URZ, 0x5 ;  /* 0x0000000405057291 */ /* 0x000fc8000f8f283f */
[----:B------:R-:W-:-:S12]  /*0ff0*/  USHF.R.S32.HI UR40, URZ, 0x5, UR5 ;  /* 0x000000053f287899 */ /* 0x000fd80008011405 */
.L_x_95:
[----:B------:R-:W-:Y:S01]  /*1000*/  LOP3.LUT R0, R18, 0x80, RZ, 0xc0, !PT ;  /* 0x0000008012007812 */ /* 0x000fe200078ec0ff */
[----:B------:R-:W2:Y:S01]  /*1010*/  S2UR UR7, SR_CgaCtaId ;  /* 0x00000000000779c3 */ /* 0x000ea20000008800 */
[----:B------:R-:W-:Y:S02]  /*1020*/  UMOV UR6, 0x400 ;  /* 0x0000040000067882 */ /* 0x000fe40000000000 */
[----:B------:R-:W-:-:S06]  /*1030*/  SHF.R.U32.HI R0, RZ, 0x7, R0 ;  /* 0x00000007ff007819 */ /* 0x000fcc0000011600 */
[----:B---3--:R-:W3:Y:S01]  /*1040*/  SHFL.IDX PT, R0, R0, RZ, 0x1f ;  /* 0x00001fff00007589 */ /* 0x008ee200000e0000 */
[----:B--2---:R-:W-:Y:S01]  /*1050*/  ULEA UR42, UR7, UR6, 0x18 ;  /* 0x00000006072a7291 */ /* 0x004fe2000f8ec03f */
[----:B---3--:R-:W-:-:S13]  /*1060*/  R2UR UR4, R0 ;  /* 0x00000000000472ca */ /* 0x008fda00000e0000 */
[----:B------:R-:W-:-:S04]  /*1070*/  ULEA.HI UR5, UR4, UR4, URZ, 0x1 ;  /* 0x0000000404057291 */ /* 0x000fc8000f8f083f */
[----:B------:R-:W-:-:S04]  /*1080*/  ULOP3.LUT UR5, UR5, 0x7fffe, URZ, 0xc0, !UPT ;  /* 0x0007fffe05057892 */ /* 0x000fc8000f8ec03f */
[----:B------:R-:W-:-:S03]  /*1090*/  UIADD3 UR5, UR4, -UR5, URZ ;  /* 0x8000000504057290 */ /* 0x000fc6000fffe03f */
[----:B------:R-:W-:Y:S01]  /*10a0*/  ULDC UR4, c[0x0][0x28c] ;  /* 0x0000a30000047ab9 */ /* 0x000fe20000000800 */
[----:B------:R-:W-:Y:S01]  /*10b0*/  ULEA UR5, UR5, UR42, 0xd ;  /* 0x0000002a05057291 */ /* 0x000fe2000f8e683f */
[----:B------:R-:W-:-:S03]  /*10c0*/  ISETP.LT.AND P0, PT, RZ, UR4, PT ;  /* 0x00000004ff007c0c */ /* 0x000fc6000bf01270 */
[----:B------:R-:W-:-:S04]  /*10d0*/  UIADD3 UR5, UR5, 0x180, URZ ;  /* 0x0000018005057890 */ /* 0x000fc8000fffe03f */
[----:B------:R-:W-:-:S04]  /*10e0*/  USHF.R.U32.HI UR5, URZ, 0x4, UR5 ;  /* 0x000000043f057899 */ /* 0x000fc80008011605 */
[----:B------:R-:W-:Y:S02]  /*10f0*/  ULOP3.LUT UR41, UR5, 0x3fff, URZ, 0xc0, !UPT ;  /* 0x00003fff05297892 */ /* 0x000fe4000f8ec03f */
[----:B-1--45:R-:W-:Y:S10]  /*1100*/  @P0 BRA `(.L_x_14) ;  /* 0x0000000000400947 */ /* 0x032ff40003800000 */
[----:B------:R-:W-:Y:S01]  /*1110*/  MOV R0, 0x0 ;  /* 0x0000000000007802 */ /* 0x000fe20000000f00 */
[----:B------:R-:W-:Y:S01]  /*1120*/  ULDC.64 UR4, c[0x4][0x68] ;  /* 0x01001a0000047ab9 */ /* 0x000fe20000000a00 */
[----:B------:R-:W-:Y:S01]  /*1130*/  ULDC.64 UR6, c[0x4][0x8] ;  /* 0x0100020000067ab9 */ /* 0x000fe20000000a00 */
[----:B01----:R-:W-:Y:S01]  /*1140*/  IMAD.U32 R4, RZ, RZ, UR4 ;  /* 0x00000004ff047e24 */ /* 0x003fe2000f8e00ff */
[----:B------:R0:W1:Y:S01]  /*1150*/  LDC.64 R14, c[0x4][R0] ;  /* 0x01000000000e7b82 */ /* 0x0000620000000a00 */
[----:B------:R-:W-:Y:S01]  /*1160*/  IMAD.U32 R5, RZ, RZ, UR5 ;  /* 0x00000005ff057e24 */ /* 0x000fe2000f8e00ff */
[----:B------:R-:W-:Y:S01]  /*1170*/  ULDC.64 UR4, c[0x4][0x70] ;  /* 0x01001c0000047ab9 */ /* 0x000fe20000000a00 */
[----:B------:R-:W-:Y:S02]  /*1180*/  IMAD.U32 R10, RZ, RZ, UR6 ;  /* 0x00000006ff0a7e24 */ /* 0x000fe4000f8e00ff */
[----:B------:R-:W-:Y:S02]  /*1190*/  IMAD.U32 R6, RZ, RZ, UR4 ;  /* 0x00000004ff067e24 */ /* 0x000fe4000f8e00ff */
[----:B------:R-:W-:-:S02]  /*11a0*/  IMAD.U32 R7, RZ, RZ, UR5 ;  /* 0x00000005ff077e24 */ /* 0x000fc4000f8e00ff */
[----:B------:R-:W-:Y:S02]  /*11b0*/  IMAD.U32 R11, RZ, RZ, UR7 ;  /* 0x00000007ff0b7e24 */ /* 0x000fe4000f8e00ff */
[----:B------:R-:W-:Y:S02]  /*11c0*/  IMAD.MOV.U32 R8, RZ, RZ, 0x1e1 ;  /* 0x000001e1ff087424 */ /* 0x000fe400078e00ff */
[----:B------:R-:W-:Y:S02]  /*11d0*/  IMAD.MOV.U32 R12, RZ, RZ, 0x1 ;  /* 0x00000001ff0c7424 */ /* 0x000fe400078e00ff */
[----:B0-----:R-:W-:-:S07]  /*11e0*/  IMAD.MOV.U32 R13, RZ, RZ, RZ ;  /* 0x000000ffff0d7224 */ /* 0x001fce00078e00ff */
[----:B------:R-:W-:-:S07]  /*11f0*/  LEPC R20, `(.L_x_14) ;  /* 0x000000001014794e */ /* 0x000fce0000000000 */
[----:B-1---5:R-:W-:Y:S05]  /*1200*/  CALL.ABS.NOINC R14 ;  /* 0x000000000e007343 */ /* 0x022fea0003c00000 */
.L_x_14:
[----:B------:R-:W-:-:S13]  /*1210*/  ISETP.NE.AND P0, PT, R62, 0x3, PT ;  /* 0x000000033e00780c */ /* 0x000fda0003f05270 */
[----:B------:R-:W-:Y:S05]  /*1220*/  @!P0 BRA `(.L_x_15) ;  /* 0x0000000000048947 */ /* 0x000fea0003800000 */
[----:B------:R-:W-:Y:S01]  /*1230*/  BPT.TRAP 0x1 ;  /* 0x000000040000795c */ /* 0x000fe20000300000 */
.L_x_15:
[----:B------:R-:W-:Y:S02]  /*1240*/  IMAD.U32 R3, RZ, RZ, UR39 ;  /* 0x00000027ff037e24 */ /* 0x000fe4000f8e00ff */
[----:B------:R-:W-:-:S03]  /*1250*/  IMAD.U32 R0, RZ, RZ, UR38 ;  /* 0x00000026ff007e24 */ /* 0x000fc6000f8e00ff */
[----:B------:R-:W-:Y:S02]  /*1260*/  LEA R3, R3, UR42, 0x3 ;  /* 0x0000002a03037c11 */ /* 0x000fe4000f8e18ff */
[----:B------:R-:W-:-:S04]  /*1270*/  SHF.L.U32 R0, R0, 0x1f, RZ ;  /* 0x0000001f00007819 */ /* 0x000fc800000006ff */
[----:B------:R2:W3:Y:S01]  /*1280*/  SYNCS.PHASECHK.TRANS64.TRYWAIT P1, [R3+URZ], R0 ;  /* 0x00000000030075a7 */ /* 0x0004e2000802017f */
[----:B------:R-:W-:Y:S05]  /*1290*/  @!P0 BRA `(.L_x_16) ;  /* 0x0000000000048947 */ /* 0x000fea0003800000 */
[----:B------:R-:W-:Y:S01]  /*12a0*/  BPT.TRAP 0x1 ;  /* 0x000000040000795c */ /* 0x000fe20000300000 */
.L_x_16:
[----:B---3--:R-:W-:Y:S05]  /*12b0*/  @P1 BRA `(.L_x_17) ;  /* 0x0000000000081947 */ /* 0x008fea0003800000 */
[----:B------:R-:W3:Y:S02]  /*12c0*/  SYNCS.PHASECHK.TRANS64.TRYWAIT P1, [R3+URZ], R0 ;  /* 0x00000000030075a7 */ /* 0x000ee4000802017f */
[----:B---3--:R-:W-:Y:S05]  /*12d0*/  @!P1 BRA `(.L_x_18) ;  /* 0x0000004c00409947 */ /* 0x008fea0003800000 */
.L_x_17:
[----:B------:R-:W-:-:S04]  /*12e0*/  UISETP.LT.AND UP0, UPT, UR40, 0x1, UPT ;  /* 0x000000012800788c */ /* 0x000fc8000bf01270 */
[----:B------:R-:W-:-:S04]  /*12f0*/  USEL UR4, UR40, 0x1, UP0 ;  /* 0x0000000128047887 */ /* 0x000fc80008000000 */
[----:B------:R-:W-:-:S06]  /*1300*/  UIADD3 UR4, UR40, -UR4, URZ ;  /* 0x8000000428047290 */ /* 0x000fcc000fffe03f */
[----:B--23--:R-:W-:Y:S01]  /*1310*/  IMAD.U32 R0, RZ, RZ, UR4 ;  /* 0x00000004ff007e24 */ /* 0x00cfe2000f8e00ff */
[----:B------:R-:W-:Y:S05]  /*1320*/  WARPSYNC.ALL ;  /* 0x0000000000007948 */ /* 0x000fea0003800000 */
[----:B------:R-:W-:Y:S01]  /*1330*/  ISETP.GE.AND P1, PT, R0, 0x1, PT ;  /* 0x000000010000780c */ /* 0x000fe20003f26270 */
[----:B------:R-:W-:Y:S01]  /*1340*/  UIADD3 UR4, UR42, 0x24180, URZ ;  /* 0x000241802a047890 */ /* 0x000fe2000fffe03f */
[----:B------:R-:W-:Y:S01]  /*1350*/  WARPGROUP.ARRIVE ;  /* 0x00000000000079c5 */ /* 0x000fe20000000000 */
[----:B------:R-:W-:Y:S01]  /*1360*/  UMOV UR9, 0x40000040 ;  /* 0x4000004000097882 */ /* 0x000fe20000000000 */
[----:B------:R-:W-:Y:S01]  /*1370*/  UMOV UR11, 0x40000040 ;  /* 0x40000040000b7882 */ /* 0x000fe20000000000 */
[----:B------:R-:W-:-:S04]  /*1380*/  USHF.R.U32.HI UR4, URZ, 0x4, UR4 ;  /* 0x000000043f047899 */ /* 0x000fc80008011604 */
[----:B------:R-:W-:Y:S02]  /*1390*/  ULOP3.LUT UR5, UR4, 0x3fff, URZ, 0xc0, !UPT ;  /* 0x00003fff04057892 */ /* 0x000fe4000f8ec03f */
[----:B------:R-:W-:Y:S02]  /*13a0*/  ULOP3.LUT UR4, UR41, 0x10000, URZ, 0xfc, !UPT ;  /* 0x0001000029047892 */ /* 0x000fe4000f8efc3f */
[----:B------:R-:W-:Y:S02]  /*13b0*/  ULOP3.LUT UR5, UR5, 0x10000, URZ, 0xfc, !UPT ;  /* 0x0001000005057892 */ /* 0x000fe4000f8efc3f */
[----:B------:R-:W-:Y:S02]  /*13c0*/  ULEA UR6, UR39, UR4, 0xa ;  /* 0x0000000427067291 */ /* 0x000fe4000f8e503f */
[----:B------:R-:W-:-:S05]  /*13d0*/  ULEA UR7, UR39, UR5, 0x9 ;  /* 0x0000000527077291 */ /* 0x000fca000f8e483f */
[----:B------:R-:W-:Y:S02]  /*13e0*/  UMOV UR8, UR6 ;  /* 0x0000000600087c82 */ /* 0x000fe40008000000 */
[----:B------:R-:W-:Y:S02]  /*13f0*/  UMOV UR10, UR7 ;  /* 0x00000007000a7c82 */ /* 0x000fe40008000000 */
[----:B------:R-:W-:Y:S01]  /*1400*/  HGMMA.64x64x8.F32.TF32 R24, gdesc[UR8], RZ, !UPT, gsb0 ;  /* 0x04e00000081879f0 */ /* 0x000fe2000c0028ff */
[----:B------:R-:W-:Y:S02]  /*1410*/  UIADD3 UR8, UR6, 0x2, URZ ;  /* 0x0000000206087890 */ /* 0x000fe4000fffe03f */
[----:B------:R-:W-:Y:S01]  /*1420*/  UIADD3 UR10, UR7, 0x2, URZ ;  /* 0x00000002070a7890 */ /* 0x000fe2000fffe03f */
[----:B------:R-:W-:Y:S01]  /*1430*/  UMOV UR9, 0x40000040 ;  /* 0x4000004000097882 */ /* 0x000fe20000000000 */
[----:B------:R-:W-:Y:S01]  /*1440*/  UMOV UR11, 0x40000040 ;  /* 0x40000040000b7882 */ /* 0x000fe20000000000 */
[----:B------:R-:W-:-:S02]  /*1450*/  WARPGROUP.DEPBAR.LE gsb0, 0x0 ;  /* 0x00008000000079c5 */ /* 0x000fc40000010000 */
[----:B------:R-:W-:-:S06]  /*1460*/  WARPGROUP.ARRIVE ;  /* 0x00000000000079c5 */ /* 0x000fcc0000000000 */
[----:B------:R-:W-:Y:S01]  /*1470*/  HGMMA.64x64x8.F32.TF32 R24, gdesc[UR8], R24, gsb0 ;  /* 0x04e00000081879f0 */ /* 0x000fe20008002818 */
[----:B------:R-:W-:Y:S02]  /*1480*/  UIADD3 UR8, UR6, 0x4, URZ ;  /* 0x0000000406087890 */ /* 0x000fe4000fffe03f */
[----:B------:R-:W-:Y:S01]  /*1490*/  UIADD3 UR10, UR7, 0x4, URZ ;  /* 0x00000004070a7890 */ /* 0x000fe2000fffe03f */
[----:B------:R-:W-:Y:S01]  /*14a0*/  UMOV UR9, 0x40000040 ;  /* 0x4000004000097882 */ /* 0x000fe20000000000 */
[----:B------:R-:W-:Y:S01]  /*14b0*/  UMOV UR11, 0x40000040 ;  /* 0x40000040000b7882 */ /* 0x000fe20000000000 */
[----:B------:R-:W-:Y:S02]  /*14c0*/  WARPGROUP.DEPBAR.LE gsb0, 0x0 ;  /* 0x00008000000079c5 */ /* 0x000fe40000010000 */
        /* <DEDUP_REMOVED lines=8> */
[----:B------:R-:W-:Y:S03]  /*1550*/  HGMMA.64x64x8.F32.TF32 R24, gdesc[UR8], R24, gsb0 ;  /* 0x04e00000081879f0 */ /* 0x000fe60008002818 */
[----:B------:R-:W-:Y:S02]  /*1560*/  WARPGROUP.DEPBAR.LE gsb0, 0x0 ;  /* 0x00008000000079c5 */ /* 0x000fe40000010000 */
[----:B------:R-:W-:Y:S05]  /*1570*/  @!P1 BRA `(.L_x_19) ;  /* 0x0000000400189947 */ /* 0x000fea0003800000 */
[----:B------:R-:W-:-:S04]  /*1580*/  UIADD3 UR6, UR39, 0x1, URZ ;  /* 0x0000000127067890 */ /* 0x000fc8000fffe03f */
[----:B------:R-:W-:-:S04]  /*1590*/  UISETP.NE.AND UP0, UPT, UR6, 0x9, UPT ;  /* 0x000000090600788c */ /* 0x000fc8000bf05270 */
[----:B------:R-:W-:Y:S02]  /*15a0*/  USEL UR7, URZ, 0x1, UP0 ;  /* 0x000000013f077887 */ /* 0x000fe40008000000 */
[----:B------:R-:W-:Y:S02]  /*15b0*/  USEL UR6, UR6, URZ, UP0 ;  /* 0x0000003f06067287 */ /* 0x000fe40008000000 */
[----:B------:R-:W-:-:S06]  /*15c0*/  ULOP3.LUT UR7, UR38, UR7, URZ, 0x3c, !UPT ;  /* 0x0000000726077292 */ /* 0x000fcc000f8e3c3f */
[----:B01----:R-:W-:Y:S01]  /*15d0*/  IMAD.U32 R5, RZ, RZ, UR7 ;  /* 0x00000007ff057e24 */ /* 0x003fe2000f8e00ff */
[----:B------:R-:W-:-:S06]  /*15e0*/  UMOV UR7, UR39 ;  /* 0x0000002700077c82 */ /* 0x000fcc0008000000 */
.L_x_26:
[----:B01----:R-:W-:Y:S05]  /*15f0*/  @!P0 BRA `(.L_x_20) ;  /* 0x0000000000048947 */ /* 0x003fea0003800000 */
[----:B------:R-:W-:Y:S01]  /*1600*/  BPT.TRAP 0x1 ;  /* 0x000000040000795c */ /* 0x000fe20000300000 */
.L_x_20:
[----:B------:R-:W0:Y:S01]  /*1610*/  S2UR UR9, SR_CgaCtaId ;  /* 0x00000000000979c3 */ /* 0x000e220000008800 */
[----:B------:R-:W-:Y:S01]  /*1620*/  UMOV UR8, 0x400 ;  /* 0x0000040000087882 */ /* 0x000fe20000000000 */
[----:B------:R-:W-:Y:S01]  /*1630*/  SHF.L.U32 R3, R5, 0x1f, RZ ;  /* 0x0000001f05037819 */ /* 0x000fe200000006ff */
[----:B0-----:R-:W-:-:S04]  /*1640*/  ULEA UR14, UR9, UR8, 0x18 ;  /* 0x00000008090e7291 */ /* 0x001fc8000f8ec03f */
[----:B------:R-:W-:-:S09]  /*1650*/  ULEA UR8, UR6, UR14, 0x3 ;  /* 0x0000000e06087291 */ /* 0x000fd2000f8e183f */
[----:B------:R0:W1:Y:S01]  /*1660*/  SYNCS.PHASECHK.TRANS64.TRYWAIT P1, [UR8], R3 ;  /* 0x00000003ff0075a7 */ /* 0x0000620008020148 */
[----:B------:R-:W-:Y:S05]  /*1670*/  @!P0 BRA `(.L_x_21) ;  /* 0x0000000000048947 */ /* 0x000fea0003800000 */
[----:B------:R-:W-:Y:S01]  /*1680*/  BPT.TRAP 0x1 ;  /* 0x000000040000795c */ /* 0x000fe20000300000 */
.L_x_21:
[----:B-1----:R-:W-:Y:S05]  /*1690*/  @P1 BRA `(.L_x_22) ;  /* 0x0000000000081947 */ /* 0x002fea0003800000 */
[----:B------:R-:W1:Y:S02]  /*16a0*/  SYNCS.PHASECHK.TRANS64.TRYWAIT P1, [UR8], R3 ;  /* 0x00000003ff0075a7 */ /* 0x000e640008020148 */
[----:B-1----:R-:W-:Y:S05]  /*16b0*/  @!P1 BRA `(.L_x_23) ;  /* 0x00000048005c9947 */ /* 0x002fea0003800000 */
.L_x_22:
[----:B------:R-:W-:Y:S01]  /*16c0*/  ULEA UR12, UR6, UR4, 0xa ;  /* 0x00000004060c7291 */ /* 0x000fe2000f8e503f */
[----:B------:R-:W-:Y:S01]  /*16d0*/  WARPGROUP.ARRIVE ;  /* 0x00000000000079c5 */ /* 0x000fe20000000000 */
[----:B------:R-:W-:Y:S01]  /*16e0*/  ULEA UR13, UR6, UR5, 0x9 ;  /* 0x00000005060d7291 */ /* 0x000fe2000f8e483f */
[----:B------:R-:W-:Y:S01]  /*16f0*/  UMOV UR9, 0x40000040 ;  /* 0x4000004000097882 */ /* 0x000fe20000000000 */
[----:B------:R-:W-:-:S03]  /*1700*/  UMOV UR11, 0x40000040 ;  /* 0x40000040000b7882 */ /* 0x000fc60000000000 */
[----:B------:R-:W-:Y:S02]  /*1710*/  UMOV UR8, UR12 ;  /* 0x0000000c00087c82 */ /* 0x000fe40008000000 */
[----:B------:R-:W-:Y:S02]  /*1720*/  UMOV UR10, UR13 ;  /* 0x0000000d000a7c82 */ /* 0x000fe40008000000 */
[----:B------:R-:W-:Y:S01]  /*1730*/  HGMMA.64x64x8.F32.TF32 R24, gdesc[UR8], R24, gsb0 ;  /* 0x04e00000081879f0 */ /* 0x000fe20008002818 */
        /* <DEDUP_REMOVED lines=23> */
[----:B------:R-:W-:Y:S01]  /*18b0*/  BPT.TRAP 0x1 ;  /* 0x000000040000795c */ /* 0x000fe20000300000 */
.L_x_24:
[----:B------:R-:W-:Y:S01]  /*18c0*/  ULEA UR8, UR7, UR14, 0x3 ;  /* 0x0000000e07087291 */ /* 0x000fe2000f8e183f */
[----:B------:R-:W-:-:S03]  /*18d0*/  ISETP.GT.U32.AND P1, PT, R19, 0x1, PT ;  /* 0x000000011300780c */ /* 0x000fc60003f24070 */
[----:B------:R-:W-:-:S04]  /*18e0*/  UIADD3 UR8, UR8, 0x48, URZ ;  /* 0x0000004808087890 */ /* 0x000fc8000fffe03f */
[----:B------:R-:W-:-:S09]  /*18f0*/  UPRMT UR8, URZ, 0x654, UR8 ;  /* 0x000006543f087896 */ /* 0x000fd20008000008 */
[----:B------:R-:W-:Y:S01]  /*1900*/  SYNCS.ARRIVE.TRANS64.RED.A1T0 RZ, [UR8], RZ ;  /* 0x000000ffffff79a7 */ /* 0x000fe20008100408 */
[----:B------:R-:W-:Y:S05]  /*1910*/  @P1 BRA `(.L_x_25) ;  /* 0x0000000000041947 */ /* 0x000fea0003800000 */
[----:B------:R-:W-:Y:S01]  /*1920*/  BPT.TRAP 0x1 ;  /* 0x000000040000795c */ /* 0x000fe20000300000 */
.L_x_25:
[----:B------:R-:W-:Y:S01]  /*1930*/  UIADD3 UR6, UR6, 0x1, URZ ;  /* 0x0000000106067890 */ /* 0x000fe2000fffe03f */
[C---:B------:R-:W-:Y:S01]  /*1940*/  ISETP.GT.AND P1, PT, R0.reuse, 0x1, PT ;  /* 0x000000010000780c */ /* 0x040fe20003f24270 */
[----:B------:R-:W-:Y:S01]  /*1950*/  UIADD3 UR7, UR7, 0x1, URZ ;  /* 0x0000000107077890 */ /* 0x000fe2000fffe03f */
[----:B------:R-:W-:Y:S01]  /*1960*/  VIADD R0, R0, 0xffffffff ;  /* 0xffffffff00007836 */ /* 0x000fe20000000000 */
[----:B------:R-:W-:Y:S02]  /*1970*/  UISETP.NE.AND UP0, UPT, UR6, 0x9, UPT ;  /* 0x000000090600788c */ /* 0x000fe4000bf05270 */
[----:B------:R-:W-:Y:S02]  /*1980*/  UISETP.NE.AND UP1, UPT, UR7, 0x9, UPT ;  /* 0x000000090700788c */ /* 0x000fe4000bf25270 */
[----:B------:R-:W-:Y:S02]  /*1990*/  USEL UR8, URZ, 0x1, UP0 ;  /* 0x000000013f087887 */ /* 0x000fe40008000000 */
[----:B------:R-:W-:-:S02]  /*19a0*/  USEL UR6, UR6, URZ, UP0 ;  /* 0x0000003f06067287 */ /* 0x000fc40008000000 */
[----:B------:R-:W-:Y:S02]  /*19b0*/  USEL UR7, UR7, URZ, UP1 ;  /* 0x0000003f07077287 */ /* 0x000fe40008800000 */
[----:B------:R-:W-:Y:S01]  /*19c0*/  LOP3.LUT R5, R5, UR8, RZ, 0x3c, !PT ;  /* 0x0000000805057c12 */ /* 0x000fe2000f8e3cff */
[----:B------:R-:W-:Y:S09]  /*19d0*/  @P1 BRA `(.L_x_26) ;  /* 0xfffffffc00041947 */ /* 0x000ff2000383ffff */
.L_x_19:
[----:B------:R-:W2:Y:S02]  /*19e0*/  LDC R0, c[0x0][0x28c] ;  /* 0x0000a300ff007b82 */ /* 0x000ea40000000800 */
[----:B--2---:R-:W-:-:S13]  /*19f0*/  ISETP.GE.AND P1, PT, R0, 0x1, PT ;  /* 0x000000010000780c */ /* 0x004fda0003f26270 */
[----:B------:R-:W-:Y:S05]  /*1a00*/  @!P1 BRA `(.L_x_27) ;  /* 0x0000000000489947 */ /* 0x000fea0003800000 */
[----:B------:R-:W-:Y:S05]  /*1a10*/  @!P0 BRA `(.L_x_28) ;  /* 0x0000000000048947 */ /* 0x000fea0003800000 */
[----:B------:R-:W-:Y:S01]  /*1a20*/  BPT.TRAP 0x1 ;  /* 0x000000040000795c */ /* 0x000fe20000300000 */
.L_x_28:
[----:B------:R-:W2:Y:S01]  /*1a30*/  S2UR UR7, SR_CgaCtaId ;  /* 0x00000000000779c3 */ /* 0x000ea20000008800 */
[----:B------:R-:W-:Y:S01]  /*1a40*/  UISETP.LT.AND UP0, UPT, UR40, 0x1, UPT ;  /* 0x000000012800788c */ /* 0x000fe2000bf01270 */
[----:B------:R-:W-:-:S03]  /*1a50*/  ISETP.GT.U32.AND P0, PT, R19, 0x1, PT ;  /* 0x000000011300780c */ /* 0x000fc60003f04070 */
[----:B------:R-:W-:-:S04]  /*1a60*/  USEL UR6, UR40, 0x1, UP0 ;  /* 0x0000000128067887 */ /* 0x000fc80008000000 */
[----:B------:R-:W-:-:S04]  /*1a70*/  UIADD3 UR6, UR39, UR40, -UR6 ;  /* 0x0000002827067290 */ /* 0x000fc8000fffe806 */
[----:B------:R-:W-:-:S04]  /*1a80*/  UIMAD.WIDE.U32 UR4, UR6, 0x38e38e39, URZ ;  /* 0x38e38e39060478a5 */ /* 0x000fc8000f8e003f */
[----:B------:R-:W-:-:S03]  /*1a90*/  USHF.R.U32.HI UR4, URZ, 0x1, UR5 ;  /* 0x000000013f047899 */ /* 0x000fc60008011605 */
[----:B------:R-:W-:Y:S01]  /*1aa0*/  UMOV UR5, 0x400 ;  /* 0x0000040000057882 */ /* 0x000fe20000000000 */
[----:B------:R-:W-:Y:S02]  /*1ab0*/  UIMAD UR6, UR4, -0x9, UR6 ;  /* 0xfffffff7040678a4 */ /* 0x000fe4000f8e0206 */
[----:B--2---:R-:W-:-:S04]  /*1ac0*/  ULEA UR5, UR7, UR5, 0x18 ;  /* 0x0000000507057291 */ /* 0x004fc8000f8ec03f */
[----:B------:R-:W-:-:S04]  /*1ad0*/  ULEA UR6, UR6, UR5, 0x3 ;  /* 0x0000000506067291 */ /* 0x000fc8000f8e183f */
[----:B------:R-:W-:-:S04]  /*1ae0*/  UIADD3 UR6, UR6, 0x48, URZ ;  /* 0x0000004806067890 */ /* 0x000fc8000fffe03f */
[----:B------:R-:W-:-:S09]  /*1af0*/  UPRMT UR6, URZ, 0x654, UR6 ;  /* 0x000006543f067896 */ /* 0x000fd20008000006 */
[----:B------:R-:W-:Y:S01]  /*1b00*/  SYNCS.ARRIVE.TRANS64.RED.A1T0 RZ, [UR6], RZ ;  /* 0x000000ffffff79a7 */ /* 0x000fe20008100406 */
[----:B------:R-:W-:Y:S05]  /*1b10*/  @P0 BRA `(.L_x_27) ;  /* 0x0000000000040947 */ /* 0x000fea0003800000 */
[----:B------:R-:W-:Y:S01]  /*1b20*/  BPT.TRAP 0x1 ;  /* 0x000000040000795c */ /* 0x000fe20000300000 */
.L_x_27:
[----:B------:R-:W2:Y:S01]  /*1b30*/  LDC R6, c[0x0][0x288] ;  /* 0x0000a200ff067b82 */ /* 0x000ea20000000800 */
[C---:B01----:R-:W-:Y:S01]  /*1b40*/  LOP3.LUT R5, R18.reuse, 0x3, RZ, 0xc0, !PT ;  /* 0x0000000312057812 */ /* 0x043fe200078ec0ff */
[----:B------:R-:W-:Y:S01]  /*1b50*/  IMAD.SHL.U32 R59, R59, 0x40, RZ ;  /* 0x000000403b3b7824 */ /* 0x000fe200078e00ff */
[----:B------:R-:W-:Y:S01]  /*1b60*/  UIADD3 UR39, UR40, UR39, URZ ;  /* 0x0000002728277290 */ /* 0x000fe2000fffe03f */
[----:B------:R-:W-:Y:S01]  /*1b70*/  SHF.R.U32.HI R3, RZ, 0x2, R18 ;  /* 0x00000002ff037819 */ /* 0x000fe20000011612 */
[C---:B------:R-:W-:Y:S01]  /*1b80*/  IMAD.SHL.U32 R10, R18.reuse, 0x2, RZ ;  /* 0x00000002120a7824 */ /* 0x040fe200078e00ff */
[----:B------:R-:W-:Y:S01]  /*1b90*/  LOP3.LUT R4, R18, 0x60, RZ, 0xc0, !PT ;  /* 0x0000006012047812 */ /* 0x000fe200078ec0ff */
[----:B------:R-:W-:Y:S01]  /*1ba0*/  UISETP.GT.U32.AND UP0, UPT, UR39, 0x8, UPT ;  /* 0x000000082700788c */ /* 0x000fe2000bf04070 */
[----:B------:R-:W-:Y:S01]  /*1bb0*/  LOP3.LUT R0, R22, 0x1, RZ, 0xc0, !PT ;  /* 0x0000000116007812 */ /* 0x000fe200078ec0ff */
[----:B------:R-:W-:Y:S01]  /*1bc0*/  ULDC UR7, c[0x0][0x284] ;  /* 0x0000a10000077ab9 */ /* 0x000fe20000000800 */
[----:B------:R-:W-:Y:S01]  /*1bd0*/  LOP3.LUT R3, R3, 0x7, RZ, 0xc0, !PT ;  /* 0x0000000703037812 */ /* 0x000fe200078ec0ff */
[----:B------:R-:W-:Y:S01]  /*1be0*/  UISETP.LT.U32.AND UP0, UPT, UR40, 0x9, UP0 ;  /* 0x000000092800788c */ /* 0x000fe20008701070 */
[----:B------:R-:W-:Y:S01]  /*1bf0*/  SHF.R.U32.HI R4, RZ, 0x1, R4 ;  /* 0x00000001ff047819 */ /* 0x000fe20000011604 */
[----:B------:R-:W-:Y:S01]  /*1c00*/  IMAD.SHL.U32 R8, R0, 0x40, RZ ;  /* 0x0000004000087824 */ /* 0x000fe200078e00ff */
[----:B------:R-:W-:Y:S01]  /*1c10*/  UISETP.GE.U32.AND UP1, UPT, UR40, 0x9, UPT ;  /* 0x000000092800788c */ /* 0x000fe2000bf26070 */
[----:B------:R-:W-:Y:S01]  /*1c20*/  SHF.R.S32.HI R15, RZ, 0x1f, R57 ;  /* 0x0000001fff0f7819 */ /* 0x000fe20000011439 */
[----:B------:R-:W-:Y:S01]  /*1c30*/  ULDC.64 UR8, c[0x0][0x5d0] ;  /* 0x0001740000087ab9 */ /* 0x000fe20000000a00 */
[--C-:B------:R-:W-:Y:S01]  /*1c40*/  IADD3 R7, RZ, -R4, -R3.reuse ;  /* 0x80000004ff077210 */ /* 0x100fe20007ffe803 */
[----:B------:R-:W-:Y:S01]  /*1c50*/  UIMAD.WIDE.U32 UR4, UR39, 0x38e38e39, URZ ;  /* 0x38e38e39270478a5 */ /* 0x000fe2000f8e003f */
[C---:B------:R-:W-:Y:S01]  /*1c60*/  LOP3.LUT R10, R59.reuse, 0x6, R10, 0xf8, !PT ;  /* 0x000000063b0a7812 */ /* 0x040fe200078ef80a */
[----:B------:R-:W-:Y:S01]  /*1c70*/  USEL UR6, URZ, 0x1, !UP0 ;  /* 0x000000013f067887 */ /* 0x000fe2000c000000 */
[----:B------:R-:W-:Y:S01]  /*1c80*/  LOP3.LUT R3, R8, 0x40, R3, 0xe2, !PT ;  /* 0x0000004008037812 */ /* 0x000fe200078ee203 */
[C---:B------:R-:W-:Y:S01]  /*1c90*/  IMAD.WIDE R8, R58.reuse, 0x80, RZ ;  /* 0x000000803a087825 */ /* 0x040fe200078e02ff */
[----:B------:R-:W-:Y:S01]  /*1ca0*/  SHF.R.S32.HI R11, RZ, 0x1f, R10 ;  /* 0x0000001fff0b7819 */ /* 0x000fe2000001140a */
[----:B------:R-:W-:Y:S01]  /*1cb0*/  USHF.R.U32.HI UR4, URZ, 0x1, UR5 ;  /* 0x000000013f047899 */ /* 0x000fe20008011605 */
[----:B--2---:R-:W-:Y:S01]  /*1cc0*/  ISETP.GE.AND P0, PT, R59, R6, PT ;  /* 0x000000063b00720c */ /* 0x004fe20003f06270 */
[----:B------:R-:W-:Y:S01]  /*1cd0*/  IMAD R12, R5, -0x2, R6 ;  /* 0xfffffffe050c7824 */ /* 0x000fe200078e0206 */
[----:B------:R-:W-:Y:S01]  /*1ce0*/  ULOP3.LUT UR38, UR38, UR6, URZ, 0x3c, !UPT ;  /* 0x0000000626267292 */ /* 0x000fe2000f8e3c3f */
[----:B------:R-:W-:Y:S01]  /*1cf0*/  IMAD.SHL.U32 R5, R58, 0x80, RZ ;  /* 0x000000803a057824 */ /* 0x000fe200078e00ff */
[----:B------:R-:W-:Y:S01]  /*1d00*/  LOP3.LUT R73, R8, R3, R4, 0xfe, !PT ;  /* 0x0000000308497212 */ /* 0x000fe200078efe04 */
[----:B------:R-:W-:Y:S01]  /*1d10*/  IMAD R6, R15, UR8, RZ ;  /* 0x000000080f067c24 */ /* 0x000fe2000f8e02ff */
[----:B------:R-:W-:Y:S01]  /*1d20*/  UIMAD UR39, UR4, -0x9, UR39 ;  /* 0xfffffff7042778a4 */ /* 0x000fe2000f8e0227 */
[----:B------:R-:W-:Y:S01]  /*1d30*/  IMAD R0, R0, -0x40, R7 ;  /* 0xffffffc000007824 */ /* 0x000fe200078e0207 */
[----:B------:R-:W-:Y:S01]  /*1d40*/  ISETP.GE.OR P0, PT, R5, UR7, P0 ;  /* 0x0000000705007c0c */ /* 0x000fe20008706670 */
[C---:B------:R-:W-:Y:S01]  /*1d50*/  IMAD R13, R57.reuse, UR9, R6 ;  /* 0x00000009390d7c24 */ /* 0x040fe2000f8e0206 */
[----:B------:R-:W-:Y:S01]  /*1d60*/  @UP1 ULOP3.LUT UR38, UR38, 0x1, UR4, 0x78, !UPT ;  /* 0x0000000126261892 */ /* 0x000fe2000f8e7804 */
[----:B------:R-:W-:Y:S01]  /*1d70*/  IMAD.WIDE.U32 R6, R57, UR8, R10 ;  /* 0x0000000839067c25 */ /* 0x000fe2000f8e000a */
[----:B------:R-:W-:-:S03]  /*1d80*/  IADD3 R3, -R5, UR7, R0 ;  /* 0x0000000705037c10 */ /* 0x000fc6000fffe100 */
[----:B------:R-:W-:Y:S02]  /*1d90*/  IMAD.IADD R7, R7, 0x1, R13 ;  /* 0x0000000107077824 */ /* 0x000fe400078e020d */
[----:B------:R-:W-:Y:S02]  /*1da0*/  IMAD.IADD R4, R12, 0x1, -R59 ;  /* 0x000000010c047824 */ /* 0x000fe400078e0a3b */
[----:B------:R-:W-:Y:S02]  /*1db0*/  IMAD.MOV.U32 R0, RZ, RZ, -0x1 ;  /* 0xffffffffff007424 */ /* 0x000fe400078e00ff */
[----:B------:R-:W-:Y:S05]  /*1dc0*/  @P0 BRA `(.L_x_29) ;  /* 0x0000002000980947 */ /* 0x000fea0003800000 */
[----:B------:R-:W0:Y:S01]  /*1dd0*/  LDC.64 R64, c[0x0][0x5c8] ;  /* 0x00017200ff407b82 */ /* 0x000e220000000a00 */
[----:B-----5:R-:W-:Y:S01]  /*1de0*/  FSETP.NEU.AND P0, PT, R56, RZ, PT ;  /* 0x000000ff3800720b */ /* 0x020fe20003f0d000 */
[----:B------:R-:W-:Y:S01]  /*1df0*/  BSSY B0, `(.L_x_29) ;  /* 0x0000223000007945 */ /* 0x000fe20003800000 */
[----:B------:R-:W-:-:S04]  /*1e00*/  ISETP.GT.AND P1, PT, R4, RZ, PT ;  /* 0x000000ff0400720c */ /* 0x000fc80003f24270 */
[----:B------:R-:W-:Y:S01]  /*1e10*/  ISETP.GT.AND P2, PT, R3, RZ, P1 ;  /* 0x000000ff0300720c */ /* 0x000fe20000f44270 */
[-C--:B0-----:R-:W-:Y:S02]  /*1e20*/  IMAD R12, R9, R64.reuse, RZ ;  /* 0x00000040090c7224 */ /* 0x081fe400078e02ff */
[----:B------:R-:W-:-:S04]  /*1e30*/  IMAD.WIDE.U32 R58, R73, R64, R6 ;  /* 0x00000040493a7225 */ /* 0x000fc800078e0006 */
[----:B------:R-:W-:-:S04]  /*1e40*/  IMAD R5, R73, R65, R12 ;  /* 0x0000004149057224 */ /* 0x000fc800078e020c */
[----:B------:R-:W-:Y:S01]  /*1e50*/  IMAD.IADD R75, R59, 0x1, R5 ;  /* 0x000000013b4b7824 */ /* 0x000fe200078e0205 */
[----:B------:R-:W-:Y:S06]  /*1e60*/  @!P0 BRA `(.L_x_30) ;  /* 0x0000001400dc8947 */ /* 0x000fec0003800000 */
[----:B------:R-:W0:Y:S01]  /*1e70*/  LDC.64 R66, c[0x0][0x5b8] ;  /* 0x00016e00ff427b82 */ /* 0x000e220000000a00 */
[----:B------:R-:W-:-:S07]  /*1e80*/  ULDC.64 UR4, c[0x0][0x5c0] ;  /* 0x0001700000047ab9 */ /* 0x000fce0000000a00 */
[----:B------:R-:W1:Y:S08]  /*1e90*/  LDC.64 R68, c[0x0][0x5b0] ;  /* 0x00016c00ff447b82 */ /* 0x000e700000000a00 */
[----:B------:R-:W2:Y:S01]  /*1ea0*/  LDC.64 R70, c[0x0][0x5a8] ;  /* 0x00016a00ff467b82 */ /* 0x000ea20000000a00 */
[-C--:B0-----:R-:W-:Y:S02]  /*1eb0*/  IMAD R6, R15, R66.reuse, RZ ;  /* 0x000000420f067224 */ /* 0x081fe400078e02ff */
[----:B------:R-:W-:-:S04]  /*1ec0*/  IMAD.WIDE.U32 R60, R57, R66, R10 ;  /* 0x00000042393c7225 */ /* 0x000fc800078e000a */
[----:B------:R-:W-:Y:S02]  /*1ed0*/  IMAD R59, R57, R67, R6 ;  /* 0x00000043393b7224 */ /* 0x000fe400078e0206 */
[-C--:B-1----:R-:W-:Y:S02]  /*1ee0*/  IMAD R8, R9, R68.reuse, RZ ;  /* 0x0000004409087224 */ /* 0x082fe400078e02ff */
[----:B------:R-:W-:Y:S02]  /*1ef0*/  IMAD.IADD R13, R61, 0x1, R59 ;  /* 0x000000013d0d7824 */ /* 0x000fe400078e023b */
[----:B------:R-:W-:Y:S02]  /*1f00*/  IMAD.MOV.U32 R12, RZ, RZ, R60 ;  /* 0x000000ffff0c7224 */ /* 0x000fe400078e003c */
[C---:B------:R-:W-:Y:S02]  /*1f10*/  IMAD R63, R73.reuse, R69, R8 ;  /* 0x00000045493f7224 */ /* 0x040fe400078e0208 */
[----:B------:R-:W-:-:S04]  /*1f20*/  IMAD.WIDE.U32 R6, R73, R68, R12 ;  /* 0x0000004449067225 */ /* 0x000fc800078e000c */
[----:B------:R-:W-:Y:S01]  /*1f30*/  IMAD.IADD R5, R7, 0x1, R63 ;  /* 0x0000000107057824 */ /* 0x000fe200078e023f */
[----:B--2---:R-:W-:-:S04]  /*1f40*/  LEA R14, P0, R6, R70, 0x2 ;  /* 0x00000046060e7211 */ /* 0x004fc800078010ff */
[----:B------:R-:W-:-:S05]  /*1f50*/  LEA.HI.X R15, R6, R71, R5, 0x2, P0 ;  /* 0x00000047060f7211 */ /* 0x000fca00000f1405 */
[----:B------:R0:W2:Y:S01]  /*1f60*/  @P2 LDG.E.LTC128B R5, desc[UR36][R14.64] ;  /* 0x000000240e052981 */ /* 0x0000a2000c1e1920 */
[----:B------:R-:W-:Y:S01]  /*1f70*/  LEA R8, P3, R58, UR4, 0x2 ;  /* 0x000000043a087c11 */ /* 0x000fe2000f8610ff */
[----:B------:R-:W-:Y:S01]  /*1f80*/  IMAD.WIDE.U32 R6, R73, R68, R10 ;  /* 0x0000004449067225 */ /* 0x000fe200078e000a */
[----:B------:R-:W-:Y:S01]  /*1f90*/  ISETP.GT.AND P0, PT, R4, 0x1, PT ;  /* 0x000000010400780c */ /* 0x000fe20003f04270 */
[----:B------:R-:W-:Y:S02]  /*1fa0*/  BSSY B1, `(.L_x_31) ;  /* 0x0000012000017945 */ /* 0x000fe40003800000 */
[----:B------:R-:W-:Y:S02]  /*1fb0*/  IMAD.IADD R7, R63, 0x1, R7 ;  /* 0x000000013f077824 */ /* 0x000fe400078e0207 */
[----:B------:R-:W-:Y:S01]  /*1fc0*/  IMAD.WIDE.U32 R20, R57, R66, R6 ;  /* 0x0000004239147225 */ /* 0x000fe200078e0006 */
[----:B0-----:R-:W-:-:S03]  /*1fd0*/  SHF.L.U64.HI R15, R68, 0x3, R69 ;  /* 0x00000003440f7819 */ /* 0x001fc60000010245 */
[----:B------:R-:W-:Y:S01]  /*1fe0*/  IMAD.IADD R7, R59, 0x1, R21 ;  /* 0x000000013b077824 */ /* 0x000fe200078e0215 */
[----:B------:R-:W-:Y:S01]  /*1ff0*/  LEA R6, P4, R20, R70, 0x2 ;  /* 0x0000004614067211 */ /* 0x000fe200078810ff */
[----:B------:R-:W-:-:S03]  /*2000*/  IMAD.SHL.U32 R14, R68, 0x8, RZ ;  /* 0x00000008440e7824 */ /* 0x000fc600078e00ff */
[----:B------:R-:W-:Y:S01]  /*2010*/  LEA.HI.X R7, R20, R71, R7, 0x2, P4 ;  /* 0x0000004714077211 */ /* 0x000fe200020f1407 */
[----:B------:R-:W-:Y:S01]  /*2020*/  IMAD.WIDE.U32 R20, R73, R68, R14 ;  /* 0x0000004449147225 */ /* 0x000fe200078e000e */
[----:B--2---:R-:W-:-:S05]  /*2030*/  LOP3.LUT R9, R5, 0xffffe000, RZ, 0xc0, !PT ;  /* 0xffffe00005097812 */ /* 0x004fca00078ec0ff */
[----:B------:R-:W-:-:S04]  /*2040*/  FMUL R9, R9, R56 ;  /* 0x0000003809097220 */ /* 0x000fc80000400000 */
[----:B------:R-:W-:Y:S01]  /*2050*/  FFMA R67, R24, R23, R9 ;  /* 0x0000001718437223 */ /* 0x000fe20000000009 */
[----:B------:R-:W-:Y:S02]  /*2060*/  LEA.HI.X R9, R58, UR5, R75, 0x2, P3 ;  /* 0x000000053a097c11 */ /* 0x000fe400098f144b */
[----:B------:R-:W-:Y:S02]  /*2070*/  ISETP.GT.AND P3, PT, R3, RZ, P0 ;  /* 0x000000ff0300720c */ /* 0x000fe40000764270 */
[----:B------:R-:W-:-:S05]  /*2080*/  F2FP.TF32.F32.PACK_B R67, R67 ;  /* 0x00000043ff43723e */ /* 0x000fca00024050ff */
[----:B------:R0:W-:Y:S06]  /*2090*/  @P2 STG.E desc[UR36][R8.64], R67 ;  /* 0x0000004308002986 */ /* 0x0001ec000c101924 */
[----:B------:R-:W-:Y:S05]  /*20a0*/  @!P3 BRA `(.L_x_32) ;  /* 0x000000000004b947 */ /* 0x000fea0003800000 */
[----:B------:R1:W5:Y:S02]  /*20b0*/  LDG.E.LTC128B R5, desc[UR36][R6.64+0x4] ;  /* 0x0000042406057981 */ /* 0x000364000c1e1920 */
.L_x_32:
[----:B------:R-:W-:Y:S05]  /*20c0*/  BSYNC B1 ;  /* 0x0000000000017941 */ /* 0x000fea0003800000 */
.L_x_31:
[----:B-----5:R-:W-:Y:S01]  /*20d0*/  LOP3.LUT R15, R5, 0xffffe000, RZ, 0xc0, !PT ;  /* 0xffffe000050f7812 */ /* 0x020fe200078ec0ff */
[----:B------:R-:W-:Y:S01]  /*20e0*/  IMAD.IADD R63, R63, 0x1, R21 ;  /* 0x000000013f3f7824 */ /* 0x000fe200078e0215 */
[----:B------:R-:W-:Y:S01]  /*20f0*/  IADD3 R60, P2, R60, R20, RZ ;  /* 0x000000143c3c7210 */ /* 0x000fe20007f5e0ff */
[----:B------:R-:W-:Y:S01]  /*2100*/  IMAD.MOV.U32 R24, RZ, RZ, R5 ;  /* 0x000000ffff187224 */ /* 0x000fe200078e0005 */
[----:B------:R-:W-:Y:S01]  /*2110*/  ISETP.GT.AND P1, PT, R3, 0x8, P1 ;  /* 0x000000080300780c */ /* 0x000fe20000f24270 */
[----:B------:R-:W-:Y:S02]  /*2120*/  FMUL R12, R15, R56 ;  /* 0x000000380f0c7220 */ /* 0x000fe40000400000 */
[----:B------:R-:W-:Y:S01]  /*2130*/  IMAD.X R13, R63, 0x1, R13, P2 ;  /* 0x000000013f0d7824 */ /* 0x000fe200010e060d */
[----:B------:R-:W-:Y:S01]  /*2140*/  LEA R14, P2, R60, R70, 0x2 ;  /* 0x000000463c0e7211 */ /* 0x000fe200078410ff */
[----:B------:R-:W-:-:S03]  /*2150*/  FFMA R25, R25, R23, R12 ;  /* 0x0000001719197223 */ /* 0x000fc6000000000c */
[----:B------:R-:W-:Y:S02]  /*2160*/  LEA.HI.X R15, R60, R71, R13, 0x2, P2 ;  /* 0x000000473c0f7211 */ /* 0x000fe400010f140d */
[----:B------:R-:W-:-:S05]  /*2170*/  F2FP.TF32.F32.PACK_B R25, R25 ;  /* 0x00000019ff19723e */ /* 0x000fca00024050ff */
[----:B------:R2:W-:Y:S04]  /*2180*/  @P3 STG.E desc[UR36][R8.64+0x4], R25 ;  /* 0x0000041908003986 */ /* 0x0005e8000c101924 */
[----:B------:R-:W3:Y:S01]  /*2190*/  @P1 LDG.E.LTC128B R24, desc[UR36][R14.64] ;  /* 0x000000240e181981 */ /* 0x000ee2000c1e1920 */
[----:B------:R-:W-:Y:S01]  /*21a0*/  IADD3 R20, P2, R10, R20, RZ ;  /* 0x000000140a147210 */ /* 0x000fe20007f5e0ff */
[----:B------:R-:W-:Y:S01]  /*21b0*/  BSSY B1, `(.L_x_33) ;  /* 0x0000011000017945 */ /* 0x000fe20003800000 */
[----:B------:R-:W-:-:S03]  /*21c0*/  ISETP.GT.AND P0, PT, R3, 0x8, P0 ;  /* 0x000000080300780c */ /* 0x000fc60000704270 */
[----:B------:R-:W-:Y:S01]  /*21d0*/  IMAD.X R21, R11, 0x1, R63, P2 ;  /* 0x000000010b157824 */ /* 0x000fe200010e063f */
[C---:B------:R-:W-:Y:S02]  /*21e0*/  SHF.L.U64.HI R11, R64.reuse, 0x5, R65 ;  /* 0x00000005400b7819 */ /* 0x040fe40000010241 */
[----:B------:R-:W-:Y:S01]  /*21f0*/  LEA R12, P2, R64, R8, 0x5 ;  /* 0x00000008400c7211 */ /* 0x000fe200078428ff */
[----:B------:R-:W-:-:S04]  /*2200*/  IMAD.WIDE.U32 R20, R57, R66, R20 ;  /* 0x0000004239147225 */ /* 0x000fc800078e0014 */
[----:B------:R-:W-:Y:S01]  /*2210*/  IMAD.X R13, R11, 0x1, R9, P2 ;  /* 0x000000010b0d7824 */ /* 0x000fe200010e0609 */
[----:B------:R-:W-:Y:S02]  /*2220*/  LEA R10, P3, R20, R70, 0x2 ;  /* 0x00000046140a7211 */ /* 0x000fe400078610ff */
[----:B---3--:R-:W-:-:S05]  /*2230*/  LOP3.LUT R5, R24, 0xffffe000, RZ, 0xc0, !PT ;  /* 0xffffe00018057812 */ /* 0x008fca00078ec0ff */
[----:B------:R-:W-:-:S04]  /*2240*/  FMUL R5, R5, R56 ;  /* 0x0000003805057220 */ /* 0x000fc80000400000 */
[----:B------:R-:W-:Y:S01]  /*2250*/  FFMA R57, R26, R23, R5 ;  /* 0x000000171a397223 */ /* 0x000fe20000000005 */
[----:B------:R-:W-:-:S04]  /*2260*/  IMAD.IADD R5, R59, 0x1, R21 ;  /* 0x000000013b057824 */ /* 0x000fc800078e0215 */
[----:B------:R-:W-:Y:S02]  /*2270*/  F2FP.TF32.F32.PACK_B R57, R57 ;  /* 0x00000039ff39723e */ /* 0x000fe400024050ff */
[----:B------:R-:W-:-:S03]  /*2280*/  LEA.HI.X R11, R20, R71, R5, 0x2, P3 ;  /* 0x00000047140b7211 */ /* 0x000fc600018f1405 */
[----:B------:R2:W-:Y:S01]  /*2290*/  @P1 STG.E desc[UR36][R12.64], R57 ;  /* 0x000000390c001986 */ /* 0x0005e2000c101924 */
[----:B------:R-:W-:Y:S05]  /*22a0*/  @!P0 BRA `(.L_x_34) ;  /* 0x0000000000048947 */ /* 0x000fea0003800000 */
[----:B------:R3:W5:Y:S02]  /*22b0*/  LDG.E.LTC128B R24, desc[UR36][R10.64+0x4] ;  /* 0x000004240a187981 */ /* 0x000764000c1e1920 */
.L_x_34:
[----:B------:R-:W-:Y:S05]  /*22c0*/  BSYNC B1 ;  /* 0x0000000000017941 */ /* 0x000fea0003800000 */
.L_x_33:
[----:B-----5:R-:W-:Y:S01]  /*22d0*/  LOP3.LUT R5, R24, 0xffffe000, RZ, 0xc0, !PT ;  /* 0xffffe00018057812 */ /* 0x020fe200078ec0ff */
[----:B------:R-:W-:Y:S01]  /*22e0*/  BSSY B1, `(.L_x_35) ;  /* 0x0000009000017945 */ /* 0x000fe20003800000 */
[----:B------:R-:W-:-:S03]  /*22f0*/  ISETP.GT.AND P1, PT, R4, 0x8, PT ;  /* 0x000000080400780c */ /* 0x000fc60003f24270 */
[----:B------:R-:W-:Y:S01]  /*2300*/  FMUL R14, R5, R56 ;  /* 0x00000038050e7220 */ /* 0x000fe20000400000 */
[----:B------:R-:W-:-:S03]  /*2310*/  ISETP.GT.AND P2, PT, R3, RZ, P1 ;  /* 0x000000ff0300720c */ /* 0x000fc60000f44270 */
[----:B------:R-:W-:-:S05]  /*2320*/  FFMA R27, R27, R23, R14 ;  /* 0x000000171b1b7223 */ /* 0x000fca000000000e */
[----:B------:R-:W-:-:S05]  /*2330*/  F2FP.TF32.F32.PACK_B R27, R27 ;  /* 0x0000001bff1b723e */ /* 0x000fca00024050ff */
[----:B------:R4:W-:Y:S01]  /*2340*/  @P0 STG.E desc[UR36][R12.64+0x4], R27 ;  /* 0x0000041b0c000986 */ /* 0x0009e2000c101924 */
[----:B------:R-:W-:Y:S05]  /*2350*/  @!P2 BRA `(.L_x_36) ;  /* 0x000000000004a947 */ /* 0x000fea0003800000 */
[----:B------:R0:W5:Y:S02]  /*2360*/  LDG.E.LTC128B R24, desc[UR36][R6.64+0x20] ;  /* 0x0000202406187981 */ /* 0x000164000c1e1920 */
.L_x_36:
[----:B------:R-:W-:Y:S05]  /*2370*/  BSYNC B1 ;  /* 0x0000000000017941 */ /* 0x000fea0003800000 */
.L_x_35:
        /* <DEDUP_REMOVED lines=10> */
.L_x_38:
[----:B------:R-:W-:Y:S05]  /*2420*/  BSYNC B1 ;  /* 0x0000000000017941 */ /* 0x000fea0003800000 */
.L_x_37:
[----:B0----5:R-:W-:Y:S01]  /*2430*/  LOP3.LUT R5, R24, 0xffffe000, RZ, 0xc0, !PT ;  /* 0xffffe00018057812 */ /* 0x021fe200078ec0ff */
[----:B------:R-:W-:Y:S01]  /*2440*/  BSSY B1, `(.L_x_39) ;  /* 0x0000008000017945 */ /* 0x000fe20003800000 */
[----:B------:R-:W-:-:S03]  /*2450*/  ISETP.GT.AND P1, PT, R3, 0x8, P1 ;  /* 0x000000080300780c */ /* 0x000fc60000f24270 */
[----:B------:R-:W-:-:S04]  /*2460*/  FMUL R14, R5, R56 ;  /* 0x00000038050e7220 */ /* 0x000fc80000400000 */
[----:B------:R-:W-:-:S05]  /*2470*/  FFMA R29, R29, R23, R14 ;  /* 0x000000171d1d7223 */ /* 0x000fca000000000e */
[----:B------:R-:W-:-:S05]  /*2480*/  F2FP.TF32.F32.PACK_B R29, R29 ;  /* 0x0000001dff1d723e */ /* 0x000fca00024050ff */
[----:B------:R0:W-:Y:S01]  /*2490*/  @P3 STG.E desc[UR36][R8.64+0x24], R29 ;  /* 0x0000241d08003986 */ /* 0x0001e2000c101924 */
[----:B------:R-:W-:Y:S05]  /*24a0*/  @!P1 BRA `(.L_x_40) ;  /* 0x0000000000049947 */ /* 0x000fea0003800000 */
[----:B------:R0:W5:Y:S02]  /*24b0*/  LDG.E.LTC128B R24, desc[UR36][R10.64+0x20] ;  /* 0x000020240a187981 */ /* 0x000164000c1e1920 */
.L_x_40:
[----:B------:R-:W-:Y:S05]  /*24c0*/  BSYNC B1 ;  /* 0x0000000000017941 */ /* 0x000fea0003800000 */
.L_x_39:
[----:B-----5:R-:W-:Y:S01]  /*24d0*/  LOP3.LUT R5, R24, 0xffffe000, RZ, 0xc0, !PT ;  /* 0xffffe00018057812 */ /* 0x020fe200078ec0ff */
        /* <DEDUP_REMOVED lines=8> */
.L_x_42:
[----:B------:R-:W-:Y:S05]  /*2560*/  BSYNC B1 ;  /* 0x0000000000017941 */ /* 0x000fea0003800000 */
.L_x_41:
[----:B0----5:R-:W-:Y:S01]  /*2570*/  LOP3.LUT R5, R24, 0xffffe000, RZ, 0xc0, !PT ;  /* 0xffffe00018057812 */ /* 0x021fe200078ec0ff */
        /* <DEDUP_REMOVED lines=9> */
.L_x_44:
[----:B------:R-:W-:Y:S05]  /*2610*/  BSYNC B1 ;  /* 0x0000000000017941 */ /* 0x000fea0003800000 */
.L_x_43:
        /* <DEDUP_REMOVED lines=10> */
.L_x_46:
[----:B------:R-:W-:Y:S05]  /*26c0*/  BSYNC B1 ;  /* 0x0000000000017941 */ /* 0x000fea0003800000 */
.L_x_45:
        /* <DEDUP_REMOVED lines=9> */
.L_x_48:
[----:B------:R-:W-:Y:S05]  /*2760*/  BSYNC B1 ;  /* 0x0000000000017941 */ /* 0x000fea0003800000 */
.L_x_47:
        /* <DEDUP_REMOVED lines=9> */
.L_x_50:
[----:B------:R-:W-:Y:S05]  /*2800*/  BSYNC B1 ;  /* 0x0000000000017941 */ /* 0x000fea0003800000 */
.L_x_49:
        /* <DEDUP_REMOVED lines=10> */
.L_x_52:
[----:B------:R-:W-:Y:S05]  /*28b0*/  BSYNC B1 ;  /* 0x0000000000017941 */ /* 0x000fea0003800000 */
.L_x_51:
        /* <DEDUP_REMOVED lines=10> */
.L_x_54:
[----:B------:R-:W-:Y:S05]  /*2960*/  BSYNC B1 ;  /* 0x0000000000017941 */ /* 0x000fea0003800000 */
.L_x_53:
        /* <DEDUP_REMOVED lines=9> */
.L_x_56:
[----:B------:R-:W-:Y:S05]  /*2a00*/  BSYNC B1 ;  /* 0x0000000000017941 */ /* 0x000fea0003800000 */
.L_x_55:
        /* <DEDUP_REMOVED lines=9> */
.L_x_58:
[----:B------:R-:W-:Y:S05]  /*2aa0*/  BSYNC B1 ;  /* 0x0000000000017941 */ /* 0x000fea0003800000 */
.L_x_57:
        /* <DEDUP_REMOVED lines=10> */
.L_x_60:
[----:B------:R-:W-:Y:S05]  /*2b50*/  BSYNC B1 ;  /* 0x0000000000017941 */ /* 0x000fea0003800000 */
.L_x_59:
        /* <DEDUP_REMOVED lines=10> */
.L_x_62:
[----:B------:R-:W-:Y:S05]  /*2c00*/  BSYNC B1 ;  /* 0x0000000000017941 */ /* 0x000fea0003800000 */
.L_x_61:
        /* <DEDUP_REMOVED lines=9> */
.L_x_64:
[----:B------:R-:W-:Y:S05]  /*2ca0*/  BSYNC B1 ;  /* 0x0000000000017941 */ /* 0x000fea0003800000 */
.L_x_63:
        /* <DEDUP_REMOVED lines=9> */
.L_x_66:
[----:B------:R-:W-:Y:S05]  /*2d40*/  BSYNC B1 ;  /* 0x0000000000017941 */ /* 0x000fea0003800000 */
.L_x_65:
        /* <DEDUP_REMOVED lines=10> */
.L_x_68:
[----:B------:R-:W-:Y:S05]  /*2df0*/  BSYNC B1 ;  /* 0x0000000000017941 */ /* 0x000fea0003800000 */
.L_x_67:
        /* <DEDUP_REMOVED lines=10> */
.L_x_70:
[----:B------:R-:W-:Y:S05]  /*2ea0*/  BSYNC B1 ;  /* 0x0000000000017941 */ /* 0x000fea0003800000 */
.L_x_69:
        /* <DEDUP_REMOVED lines=9> */
.L_x_72:
[----:B------:R-:W-:Y:S05]  /*2f40*/  BSYNC B1 ;  /* 0x0000000000017941 */ /* 0x000fea0003800000 */
.L_x_71:
        /* <DEDUP_REMOVED lines=9> */
.L_x_74:
[----:B------:R-:W-:Y:S05]  /*2fe0*/  BSYNC B1 ;  /* 0x0000000000017941 */ /* 0x000fea0003800000 */
.L_x_73:
        /* <DEDUP_REMOVED lines=10> */
.L_x_76:
[----:B------:R-:W-:Y:S05]  /*3090*/  BSYNC B1 ;  /* 0x0000000000017941 */ /* 0x000fea0003800000 */
.L_x_75:
        /* <DEDUP_REMOVED lines=10> */
.L_x_78:
[----:B------:R-:W-:Y:S05]  /*3140*/  BSYNC B1 ;  /* 0x0000000000017941 */ /* 0x000fea0003800000 */
.L_x_77:
        /* <DEDUP_REMOVED lines=9> */
.L_x_80:
[----:B------:R-:W-:Y:S05]  /*31e0*/  BSYNC B1 ;  /* 0x0000000000017941 */ /* 0x000fea0003800000 */
.L_x_79:
        /* <DEDUP_REMOVED lines=9> */
.L_x_82:
[----:B------:R-:W-:Y:S05]  /*3280*/  BSYNC B1 ;  /* 0x0000000000017941 */ /* 0x000fea0003800000 */
.L_x_81:
        /* <DEDUP_REMOVED lines=10> */
.L_x_84:
[----:B------:R-:W-:Y:S05]  /*3330*/  BSYNC B1 ;  /* 0x0000000000017941 */ /* 0x000fea0003800000 */
.L_x_83:
[----:B-----5:R-:W-:Y:S01]  /*3340*/  LOP3.LUT R5, R24, 0xffffe000, RZ, 0xc0, !PT ;  /* 0xffffe00018057812 */ /* 0x020fe200078ec0ff */
[----:B------:R-:W-:Y:S01]  /*3350*/  BSSY B1, `(.L_x_85) ;  /* 0x000000b000017945 */ /* 0x000fe20003800000 */
[----:B------:R-:W-:Y:S01]  /*3360*/  ISETP.GT.AND P0, PT, R4, 0x39, PT ;  /* 0x000000390400780c */ /* 0x000fe20003f04270 */
[----:B------:R-:W-:Y:S02]  /*3370*/  @P2 IMAD.MOV.U32 R4, RZ, RZ, R8 ;  /* 0x000000ffff042224 */ /* 0x000fe400078e0008 */
[----:B------:R-:W-:Y:S01]  /*3380*/  FMUL R5, R5, R56 ;  /* 0x0000003805057220 */ /* 0x000fe20000400000 */
[----:B------:R-:W-:-:S03]  /*3390*/  ISETP.GT.AND P3, PT, R3, RZ, P0 ;  /* 0x000000ff0300720c */ /* 0x000fc60000764270 */
[----:B------:R-:W-:Y:S01]  /*33a0*/  FFMA R15, R52, R23, R5 ;  /* 0x00000017340f7223 */ /* 0x000fe20000000005 */
[----:B------:R-:W-:-:S04]  /*33b0*/  @P2 IMAD.MOV.U32 R5, RZ, RZ, R9 ;  /* 0x000000ffff052224 */ /* 0x000fc800078e0009 */
[----:B------:R-:W-:-:S05]  /*33c0*/  F2FP.TF32.F32.PACK_B R15, R15 ;  /* 0x0000000fff0f723e */ /* 0x000fca00024050ff */
[----:B------:R0:W-:Y:S01]  /*33d0*/  @P2 STG.E desc[UR36][R4.64+0xe0], R15 ;  /* 0x0000e00f04002986 */ /* 0x0001e2000c101924 */
[----:B------:R-:W-:Y:S05]  /*33e0*/  @!P3 BRA `(.L_x_86) ;  /* 0x000000000004b947 */ /* 0x000fea0003800000 */
[----:B------:R0:W5:Y:S02]  /*33f0*/  LDG.E.LTC128B R24, desc[UR36][R6.64+0xe4] ;  /* 0x0000e42406187981 */ /* 0x000164000c1e1920 */
.L_x_86:
[----:B------:R-:W-:Y:S05]  /*3400*/  BSYNC B1 ;  /* 0x0000000000017941 */ /* 0x000fea0003800000 */
.L_x_85:
        /* <DEDUP_REMOVED lines=9> */
.L_x_88:
[----:B------:R-:W-:Y:S05]  /*34a0*/  BSYNC B1 ;  /* 0x0000000000017941 */ /* 0x000fea0003800000 */
.L_x_87:
[----:B-----5:R-:W-:Y:S01]  /*34b0*/  LOP3.LUT R5, R24, 0xffffe000, RZ, 0xc0, !PT ;  /* 0xffffe00018057812 */ /* 0x020fe200078ec0ff */
[----:B------:R-:W-:Y:S01]  /*34c0*/  @P1 IMAD.MOV.U32 R4, RZ, RZ, R12 ;  /* 0x000000ffff041224 */ /* 0x000fe200078e000c */
[----:B------:R-:W-:Y:S01]  /*34d0*/  ISETP.GT.AND P0, PT, R3, 0x8, P0 ;  /* 0x000000080300780c */ /* 0x000fe20000704270 */
[----:B------:R-:W-:Y:S02]  /*34e0*/  BSSY B1, `(.L_x_89) ;  /* 0x0000008000017945 */ /* 0x000fe40003800000 */
[----:B------:R-:W-:-:S04]  /*34f0*/  FMUL R5, R5, R56 ;  /* 0x0000003805057220 */ /* 0x000fc80000400000 */
[----:B-1----:R-:W-:Y:S01]  /*3500*/  FFMA R7, R54, R23, R5 ;  /* 0x0000001736077223 */ /* 0x002fe20000000005 */
[----:B------:R-:W-:-:S04]  /*3510*/  @P1 IMAD.MOV.U32 R5, RZ, RZ, R13 ;  /* 0x000000ffff051224 */ /* 0x000fc800078e000d */
[----:B------:R-:W-:-:S05]  /*3520*/  F2FP.TF32.F32.PACK_B R7, R7 ;  /* 0x00000007ff07723e */ /* 0x000fca00024050ff */
[----:B------:R1:W-:Y:S01]  /*3530*/  @P1 STG.E desc[UR36][R4.64+0xe0], R7 ;  /* 0x0000e00704001986 */ /* 0x0003e2000c101924 */
[----:B------:R-:W-:Y:S05]  /*3540*/  @!P0 BRA `(.L_x_90) ;  /* 0x0000000000048947 */ /* 0x000fea0003800000 */
[----:B------:R0:W5:Y:S02]  /*3550*/  LDG.E.LTC128B R24, desc[UR36][R10.64+0xe4] ;  /* 0x0000e4240a187981 */ /* 0x000164000c1e1920 */
.L_x_90:
[----:B------:R-:W-:Y:S05]  /*3560*/  BSYNC B1 ;  /* 0x0000000000017941 */ /* 0x000fea0003800000 */
.L_x_89:
[----:B------:R-:W-:Y:S05]  /*3570*/  @!P0 BRA `(.L_x_91) ;  /* 0x0000000800a88947 */ /* 0x000fea0003800000 */
[----:B-----5:R-:W-:-:S05]  /*3580*/  LOP3.LUT R3, R24, 0xffffe000, RZ, 0xc0, !PT ;  /* 0xffffe00018037812 */ /* 0x020fca00078ec0ff */
[----:B-1----:R-:W-:-:S04]  /*3590*/  FMUL R4, R3, R56 ;  /* 0x0000003803047220 */ /* 0x002fc80000400000 */
[----:B------:R-:W-:-:S05]  /*35a0*/  FFMA R55, R55, R23, R4 ;  /* 0x0000001737377223 */ /* 0x000fca0000000004 */
[----:B------:R-:W-:-:S05]  /*35b0*/  F2FP.TF32.F32.PACK_B R55, R55 ;  /* 0x00000037ff37723e */ /* 0x000fca00024050ff */
[----:B------:R1:W-:Y:S01]  /*35c0*/  STG.E desc[UR36][R12.64+0xe4], R55 ;  /* 0x0000e4370c007986 */ /* 0x0003e2000c101924 */
[----:B------:R-:W-:Y:S05]  /*35d0*/  BRA `(.L_x_91) ;  /* 0x0000000800907947 */ /* 0x000fea0003800000 */
.L_x_30:
[----:B------:R-:W-:Y:S01]  /*35e0*/  ISETP.GT.AND P3, PT, R4, 0x1, PT ;  /* 0x000000010400780c */ /* 0x000fe20003f64270 */
[----:B------:R-:W-:Y:S01]  /*35f0*/  ULDC.64 UR4, c[0x0][0x5c0] ;  /* 0x0001700000047ab9 */ /* 0x000fe20000000a00 */
[-C--:B------:R-:W-:Y:S01]  /*3600*/  FMUL R5, R24, R23.reuse ;  /* 0x0000001718057220 */ /* 0x080fe20000400000 */
[----:B------:R-:W-:Y:S01]  /*3610*/  LEA R6, P4, R58, UR4, 0x2 ;  /* 0x000000043a067c11 */ /* 0x000fe2000f8810ff */
[-C--:B------:R-:W-:Y:S01]  /*3620*/  FMUL R25, R25, R23.reuse ;  /* 0x0000001719197220 */ /* 0x080fe20000400000 */
[----:B------:R-:W-:Y:S01]  /*3630*/  ISETP.GT.AND P0, PT, R3, RZ, P3 ;  /* 0x000000ff0300720c */ /* 0x000fe20001f04270 */
[-C--:B------:R-:W-:Y:S01]  /*3640*/  FMUL R11, R26, R23.reuse ;  /* 0x000000171a0b7220 */ /* 0x080fe20000400000 */
[----:B------:R-:W-:Y:S01]  /*3650*/  LEA.HI.X R7, R58, UR5, R75, 0x2, P4 ;  /* 0x000000053a077c11 */ /* 0x000fe2000a0f144b */
[----:B------:R-:W-:Y:S01]  /*3660*/  FMUL R27, R27, R23 ;  /* 0x000000171b1b7220 */ /* 0x000fe20000400000 */
[----:B------:R-:W-:Y:S01]  /*3670*/  F2FP.TF32.F32.PACK_B R5, R5 ;  /* 0x00000005ff05723e */ /* 0x000fe200024050ff */
[----:B------:R-:W-:Y:S01]  /*3680*/  FMUL R29, R29, R23 ;  /* 0x000000171d1d7220 */ /* 0x000fe20000400000 */
[----:B------:R-:W-:Y:S01]  /*3690*/  F2FP.TF32.F32.PACK_B R25, R25 ;  /* 0x00000019ff19723e */ /* 0x000fe200024050ff */
[-C--:B------:R-:W-:Y:S01]  /*36a0*/  FMUL R31, R31, R23.reuse ;  /* 0x000000171f1f7220 */ /* 0x080fe20000400000 */
[C---:B------:R-:W-:Y:S01]  /*36b0*/  SHF.L.U64.HI R65, R64.reuse, 0x5, R65 ;  /* 0x0000000540417819 */ /* 0x040fe20000010241 */
[----:B------:R0:W-:Y:S01]  /*36c0*/  @P2 STG.E desc[UR36][R6.64], R5 ;  /* 0x0000000506002986 */ /* 0x0001e2000c101924 */
[----:B------:R-:W-:Y:S01]  /*36d0*/  LEA R8, P4, R64, R6, 0x5 ;  /* 0x0000000640087211 */ /* 0x000fe200078828ff */
[-C--:B------:R-:W-:Y:S01]  /*36e0*/  FMUL R13, R32, R23.reuse ;  /* 0x00000017200d7220 */ /* 0x080fe20000400000 */
[----:B------:R-:W-:Y:S01]  /*36f0*/  ISETP.GT.AND P1, PT, R3, 0x8, P1 ;  /* 0x000000080300780c */ /* 0x000fe20000f24270 */
[----:B------:R-:W-:Y:S01]  /*3700*/  @P0 STG.E desc[UR36][R6.64+0x4], R25 ;  /* 0x0000041906000986 */ /* 0x000fe2000c101924 */
[C---:B------:R-:W-:Y:S01]  /*3710*/  ISETP.GT.AND P2, PT, R4.reuse, 0x8, PT ;  /* 0x000000080400780c */ /* 0x040fe20003f44270 */
[----:B------:R-:W-:Y:S01]  /*3720*/  IMAD.X R9, R65, 0x1, R7, P4 ;  /* 0x0000000141097824 */ /* 0x000fe200020e0607 */
[----:B------:R-:W-:Y:S01]  /*3730*/  ISETP.GT.AND P3, PT, R3, 0x8, P3 ;  /* 0x000000080300780c */ /* 0x000fe20001f64270 */
[-C--:B------:R-:W-:Y:S01]  /*3740*/  FMUL R33, R33, R23.reuse ;  /* 0x0000001721217220 */ /* 0x080fe20000400000 */
[----:B------:R-:W-:Y:S01]  /*3750*/  ISETP.GT.AND P0, PT, R4, 0x9, PT ;  /* 0x000000090400780c */ /* 0x000fe20003f04270 */
[-C--:B------:R-:W-:Y:S01]  /*3760*/  FMUL R35, R35, R23.reuse ;  /* 0x0000001723237220 */ /* 0x080fe20000400000 */
[C---:B------:R-:W-:Y:S01]  /*3770*/  ISETP.GT.AND P5, PT, R3.reuse, RZ, P2 ;  /* 0x000000ff0300720c */ /* 0x040fe200017a4270 */
[-C--:B0-----:R-:W-:Y:S01]  /*3780*/  FMUL R5, R28, R23.reuse ;  /* 0x000000171c057220 */ /* 0x081fe20000400000 */
[----:B------:R-:W-:Y:S01]  /*3790*/  ISETP.GT.AND P4, PT, R3, RZ, P0 ;  /* 0x000000ff0300720c */ /* 0x000fe20000784270 */
[----:B------:R-:W-:Y:S01]  /*37a0*/  FMUL R37, R37, R23 ;  /* 0x0000001725257220 */ /* 0x000fe20000400000 */
[----:B------:R-:W-:Y:S01]  /*37b0*/  F2FP.TF32.F32.PACK_B R11, R11 ;  /* 0x0000000bff0b723e */ /* 0x000fe200024050ff */
[----:B------:R-:W-:Y:S01]  /*37c0*/  FMUL R39, R39, R23 ;  /* 0x0000001727277220 */ /* 0x000fe20000400000 */
[----:B------:R-:W-:Y:S01]  /*37d0*/  F2FP.TF32.F32.PACK_B R27, R27 ;  /* 0x0000001bff1b723e */ /* 0x000fe200024050ff */
[----:B------:R-:W-:Y:S01]  /*37e0*/  FMUL R41, R41, R23 ;  /* 0x0000001729297220 */ /* 0x000fe20000400000 */
[----:B------:R-:W-:Y:S01]  /*37f0*/  F2FP.TF32.F32.PACK_B R5, R5 ;  /* 0x00000005ff05723e */ /* 0x000fe200024050ff */
[----:B------:R0:W-:Y:S01]  /*3800*/  @P1 STG.E desc[UR36][R8.64], R11 ;  /* 0x0000000b08001986 */ /* 0x0001e2000c101924 */
[----:B------:R-:W-:Y:S01]  /*3810*/  F2FP.TF32.F32.PACK_B R29, R29 ;  /* 0x0000001dff1d723e */ /* 0x000fe200024050ff */
[-C--:B------:R-:W-:Y:S01]  /*3820*/  FMUL R43, R43, R23.reuse ;  /* 0x000000172b2b7220 */ /* 0x080fe20000400000 */
[C---:B------:R-:W-:Y:S01]  /*3830*/  ISETP.GT.AND P1, PT, R4.reuse, 0x10, PT ;  /* 0x000000100400780c */ /* 0x040fe20003f24270 */
[----:B------:R-:W-:Y:S01]  /*3840*/  @P3 STG.E desc[UR36][R8.64+0x4], R27 ;  /* 0x0000041b08003986 */ /* 0x000fe2000c101924 */
[----:B------:R-:W-:Y:S01]  /*3850*/  ISETP.GT.AND P3, PT, R4, 0x11, PT ;  /* 0x000000110400780c */ /* 0x000fe20003f64270 */
[-C--:B------:R-:W-:Y:S01]  /*3860*/  FMUL R45, R45, R23.reuse ;  /* 0x000000172d2d7220 */ /* 0x080fe20000400000 */
[C---:B------:R-:W-:Y:S01]  /*3870*/  ISETP.GT.AND P2, PT, R3.reuse, 0x8, P2 ;  /* 0x000000080300780c */ /* 0x040fe20001744270 */
[----:B------:R1:W-:Y:S01]  /*3880*/  @P5 STG.E desc[UR36][R6.64+0x20], R5 ;  /* 0x0000200506005986 */ /* 0x0003e2000c101924 */
[----:B------:R-:W-:Y:S01]  /*3890*/  ISETP.GT.AND P0, PT, R3, 0x8, P0 ;  /* 0x000000080300780c */ /* 0x000fe20000704270 */
[-C--:B------:R-:W-:Y:S01]  /*38a0*/  FMUL R47, R47, R23.reuse ;  /* 0x000000172f2f7220 */ /* 0x080fe20000400000 */
[C---:B------:R-:W-:Y:S01]  /*38b0*/  ISETP.GT.AND P5, PT, R3.reuse, RZ, P1 ;  /* 0x000000ff0300720c */ /* 0x040fe20000fa4270 */
[----:B------:R-:W-:Y:S01]  /*38c0*/  @P4 STG.E desc[UR36][R6.64+0x24], R29 ;  /* 0x0000241d06004986 */ /* 0x000fe2000c101924 */
        /* <DEDUP_REMOVED lines=8> */
[----:B-1----:R-:W-:Y:S01]  /*3950*/  FMUL R5, R34, R23 ;  /* 0x0000001722057220 */ /* 0x002fe20000400000 */
[----:B------:R-:W-:Y:S01]  /*3960*/  F2FP.TF32.F32.PACK_B R33, R33 ;  /* 0x00000021ff21723e */ /* 0x000fe200024050ff */
[----:B------:R0:W-:Y:S01]  /*3970*/  @P2 STG.E desc[UR36][R8.64+0x20], R11 ;  /* 0x0000200b08002986 */ /* 0x0001e2000c101924 */
[----:B------:R-:W-:Y:S01]  /*3980*/  ISETP.GT.AND P1, PT, R3, 0x8, P1 ;  /* 0x000000080300780c */ /* 0x000fe20000f24270 */
[-C--:B------:R-:W-:Y:S01]  /*3990*/  FMUL R21, R52, R23.reuse ;  /* 0x0000001734157220 */ /* 0x080fe20000400000 */
[C---:B------:R-:W-:Y:S01]  /*39a0*/  ISETP.GT.AND P2, PT, R4.reuse, 0x19, PT ;  /* 0x000000190400780c */ /* 0x040fe20003f44270 */
[----:B------:R-:W-:Y:S01]  /*39b0*/  @P0 STG.E desc[UR36][R8.64+0x24], R31 ;  /* 0x0000241f08000986 */ /* 0x000fe2000c101924 */
[----:B------:R-:W-:Y:S01]  /*39c0*/  ISETP.GT.AND P0, PT, R4, 0x18, PT ;  /* 0x000000180400780c */ /* 0x000fe20003f04270 */
[----:B------:R-:W-:Y:S01]  /*39d0*/  FMUL R53, R53, R23 ;  /* 0x0000001735357220 */ /* 0x000fe20000400000 */
[----:B------:R-:W-:Y:S01]  /*39e0*/  F2FP.TF32.F32.PACK_B R5, R5 ;  /* 0x00000005ff05723e */ /* 0x000fe200024050ff */
[----:B------:R1:W-:Y:S01]  /*39f0*/  @P5 STG.E desc[UR36][R6.64+0x40], R13 ;  /* 0x0000400d06005986 */ /* 0x0003e2000c101924 */
[----:B------:R-:W-:Y:S01]  /*3a00*/  ISETP.GT.AND P5, PT, R3, RZ, P0 ;  /* 0x000000ff0300720c */ /* 0x000fe200007a4270 */
[----:B------:R-:W-:Y:S01]  /*3a10*/  FMUL R55, R55, R23 ;  /* 0x0000001737377220 */ /* 0x000fe20000400000 */
[----:B------:R-:W-:Y:S01]  /*3a20*/  F2FP.TF32.F32.PACK_B R35, R35 ;  /* 0x00000023ff23723e */ /* 0x000fe200024050ff */
[----:B------:R-:W-:Y:S01]  /*3a30*/  @P4 STG.E desc[UR36][R6.64+0x44], R33 ;  /* 0x0000442106004986 */ /* 0x000fe2000c101924 */
[C---:B------:R-:W-:Y:S01]  /*3a40*/  ISETP.GT.AND P4, PT, R3.reuse, 0x8, P3 ;  /* 0x000000080300780c */ /* 0x040fe20001f84270 */
[----:B0-----:R-:W-:Y:S01]  /*3a50*/  FMUL R11, R36, R23 ;  /* 0x00000017240b7220 */ /* 0x001fe20000400000 */
[----:B------:R-:W-:Y:S01]  /*3a60*/  ISETP.GT.AND P3, PT, R3, RZ, P2 ;  /* 0x000000ff0300720c */ /* 0x000fe20001764270 */
[----:B------:R0:W-:Y:S01]  /*3a70*/  @P1 STG.E desc[UR36][R8.64+0x40], R5 ;  /* 0x0000400508001986 */ /* 0x0001e2000c101924 */
[----:B------:R-:W-:-:S02]  /*3a80*/  F2FP.TF32.F32.PACK_B R37, R37 ;  /* 0x00000025ff25723e */ /* 0x000fc400024050ff */
[----:B------:R-:W-:Y:S01]  /*3a90*/  F2FP.TF32.F32.PACK_B R11, R11 ;  /* 0x0000000bff0b723e */ /* 0x000fe200024050ff */
[----:B-1----:R-:W-:Y:S01]  /*3aa0*/  FMUL R13, R40, R23 ;  /* 0x00000017280d7220 */ /* 0x002fe20000400000 */
[----:B------:R-:W-:Y:S02]  /*3ab0*/  ISETP.GT.AND P1, PT, R4, 0x20, PT ;  /* 0x000000200400780c */ /* 0x000fe40003f24270 */
[C---:B------:R-:W-:Y:S02]  /*3ac0*/  ISETP.GT.AND P0, PT, R3.reuse, 0x8, P0 ;  /* 0x000000080300780c */ /* 0x040fe40000704270 */
[----:B------:R-:W-:Y:S01]  /*3ad0*/  F2FP.TF32.F32.PACK_B R39, R39 ;  /* 0x00000027ff27723e */ /* 0x000fe200024050ff */
[----:B------:R-:W-:Y:S01]  /*3ae0*/  @P4 STG.E desc[UR36][R8.64+0x44], R35 ;  /* 0x0000442308004986 */ /* 0x000fe2000c101924 */
[C---:B------:R-:W-:Y:S01]  /*3af0*/  ISETP.GT.AND P4, PT, R3.reuse, 0x8, P2 ;  /* 0x000000080300780c */ /* 0x040fe20001784270 */
[----:B0-----:R-:W-:Y:S01]  /*3b00*/  FMUL R5, R38, R23 ;  /* 0x0000001726057220 */ /* 0x001fe20000400000 */
[----:B------:R-:W-:Y:S01]  /*3b10*/  ISETP.GT.AND P2, PT, R4, 0x21, PT ;  /* 0x000000210400780c */ /* 0x000fe20003f44270 */
[----:B------:R0:W-:Y:S01]  /*3b20*/  @P5 STG.E desc[UR36][R6.64+0x60], R11 ;  /* 0x0000600b06005986 */ /* 0x0001e2000c101924 */
[----:B------:R-:W-:-:S02]  /*3b30*/  ISETP.GT.AND P5, PT, R3, RZ, P1 ;  /* 0x000000ff0300720c */ /* 0x000fc40000fa4270 */
[----:B------:R-:W-:Y:S01]  /*3b40*/  F2FP.TF32.F32.PACK_B R5, R5 ;  /* 0x00000005ff05723e */ /* 0x000fe200024050ff */
[----:B------:R-:W-:Y:S01]  /*3b50*/  @P3 STG.E desc[UR36][R6.64+0x64], R37 ;  /* 0x0000642506003986 */ /* 0x000fe2000c101924 */
[C---:B------:R-:W-:Y:S02]  /*3b60*/  ISETP.GT.AND P3, PT, R3.reuse, RZ, P2 ;  /* 0x000000ff0300720c */ /* 0x040fe40001764270 */
[----:B------:R-:W-:Y:S01]  /*3b70*/  F2FP.TF32.F32.PACK_B R13, R13 ;  /* 0x0000000dff0d723e */ /* 0x000fe200024050ff */
[----:B------:R1:W-:Y:S01]  /*3b80*/  @P0 STG.E desc[UR36][R8.64+0x60], R5 ;  /* 0x0000600508000986 */ /* 0x0003e2000c101924 */
[----:B------:R-:W-:Y:S02]  /*3b90*/  F2FP.TF32.F32.PACK_B R41, R41 ;  /* 0x00000029ff29723e */ /* 0x000fe400024050ff */
[----:B------:R-:W-:Y:S01]  /*3ba0*/  ISETP.GT.AND P1, PT, R3, 0x8, P1 ;  /* 0x000000080300780c */ /* 0x000fe20000f24270 */
[----:B------:R-:W-:Y:S01]  /*3bb0*/  @P4 STG.E desc[UR36][R8.64+0x64], R39 ;  /* 0x0000642708004986 */ /* 0x000fe2000c101924 */
[----:B------:R-:W-:Y:S01]  /*3bc0*/  ISETP.GT.AND P4, PT, R4, 0x28, PT ;  /* 0x000000280400780c */ /* 0x000fe20003f84270 */
[----:B0-----:R-:W-:Y:S01]  /*3bd0*/  FMUL R11, R44, R23 ;  /* 0x000000172c0b7220 */ /* 0x001fe20000400000 */
[----:B------:R-:W-:Y:S01]  /*3be0*/  F2FP.TF32.F32.PACK_B R43, R43 ;  /* 0x0000002bff2b723e */ /* 0x000fe200024050ff */
[----:B------:R0:W-:Y:S01]  /*3bf0*/  @P5 STG.E desc[UR36][R6.64+0x80], R13 ;  /* 0x0000800d06005986 */ /* 0x0001e2000c101924 */
[----:B------:R-:W-:-:S02]  /*3c00*/  ISETP.GT.AND P5, PT, R4, 0x29, PT ;  /* 0x000000290400780c */ /* 0x000fc40003fa4270 */
[----:B------:R-:W-:Y:S01]  /*3c10*/  F2FP.TF32.F32.PACK_B R11, R11 ;  /* 0x0000000bff0b723e */ /* 0x000fe200024050ff */
[----:B------:R-:W-:Y:S01]  /*3c20*/  @P3 STG.E desc[UR36][R6.64+0x84], R41 ;  /* 0x0000842906003986 */ /* 0x000fe2000c101924 */
[C---:B------:R-:W-:Y:S01]  /*3c30*/  ISETP.GT.AND P3, PT, R3.reuse, 0x8, P2 ;  /* 0x000000080300780c */ /* 0x040fe20001764270 */
[-C--:B-1----:R-:W-:Y:S01]  /*3c40*/  FMUL R5, R42, R23.reuse ;  /* 0x000000172a057220 */ /* 0x082fe20000400000 */
[C---:B------:R-:W-:Y:S02]  /*3c50*/  ISETP.GT.AND P2, PT, R3.reuse, RZ, P4 ;  /* 0x000000ff0300720c */ /* 0x040fe40002744270 */
[C---:B------:R-:W-:Y:S02]  /*3c60*/  ISETP.GT.AND P0, PT, R3.reuse, RZ, P5 ;  /* 0x000000ff0300720c */ /* 0x040fe40002f04270 */
[----:B------:R-:W-:Y:S01]  /*3c70*/  ISETP.GT.AND P4, PT, R3, 0x8, P4 ;  /* 0x000000080300780c */ /* 0x000fe20002784270 */
[----:B0-----:R-:W-:Y:S01]  /*3c80*/  FMUL R13, R46, R23 ;  /* 0x000000172e0d7220 */ /* 0x001fe20000400000 */
[----:B------:R-:W-:-:S02]  /*3c90*/  F2FP.TF32.F32.PACK_B R5, R5 ;  /* 0x00000005ff05723e */ /* 0x000fc400024050ff */
[----:B------:R-:W-:Y:S02]  /*3ca0*/  F2FP.TF32.F32.PACK_B R45, R45 ;  /* 0x0000002dff2d723e */ /* 0x000fe400024050ff */
[----:B------:R-:W-:Y:S01]  /*3cb0*/  ISETP.GT.AND P5, PT, R3, 0x8, P5 ;  /* 0x000000080300780c */ /* 0x000fe20002fa4270 */
[----:B------:R0:W-:Y:S01]  /*3cc0*/  @P1 STG.E desc[UR36][R8.64+0x80], R5 ;  /* 0x0000800508001986 */ /* 0x0001e2000c101924 */
[C---:B------:R-:W-:Y:S02]  /*3cd0*/  ISETP.GT.AND P1, PT, R4.reuse, 0x38, PT ;  /* 0x000000380400780c */ /* 0x040fe40003f24270 */
[----:B------:R-:W-:Y:S01]  /*3ce0*/  F2FP.TF32.F32.PACK_B R13, R13 ;  /* 0x0000000dff0d723e */ /* 0x000fe200024050ff */
[----:B------:R-:W-:Y:S01]  /*3cf0*/  @P3 STG.E desc[UR36][R8.64+0x84], R43 ;  /* 0x0000842b08003986 */ /* 0x000fe2000c101924 */
[C---:B------:R-:W-:Y:S02]  /*3d00*/  ISETP.GT.AND P3, PT, R4.reuse, 0x30, PT ;  /* 0x000000300400780c */ /* 0x040fe40003f64270 */
[----:B------:R-:W-:Y:S01]  /*3d10*/  F2FP.TF32.F32.PACK_B R47, R47 ;  /* 0x0000002fff2f723e */ /* 0x000fe200024050ff */
[----:B------:R1:W-:Y:S01]  /*3d20*/  @P2 STG.E desc[UR36][R6.64+0xa0], R11 ;  /* 0x0000a00b06002986 */ /* 0x0003e2000c101924 */
[----:B------:R-:W-:-:S02]  /*3d30*/  ISETP.GT.AND P2, PT, R4, 0x31, PT ;  /* 0x000000310400780c */ /* 0x000fc40003f44270 */
[----:B------:R-:W-:Y:S01]  /*3d40*/  F2FP.TF32.F32.PACK_B R49, R49 ;  /* 0x00000031ff31723e */ /* 0x000fe200024050ff */
[----:B------:R-:W-:Y:S01]  /*3d50*/  @P0 STG.E desc[UR36][R6.64+0xa4], R45 ;  /* 0x0000a42d06000986 */ /* 0x000fe2000c101924 */
[----:B------:R-:W-:Y:S01]  /*3d60*/  ISETP.GT.AND P0, PT, R4, 0x39, PT ;  /* 0x000000390400780c */ /* 0x000fe20003f04270 */
[----:B------:R-:W-:Y:S01]  /*3d70*/  @P4 IMAD.MOV.U32 R4, RZ, RZ, R8 ;  /* 0x000000ffff044224 */ /* 0x000fe200078e0008 */
[----:B------:R-:W-:Y:S01]  /*3d80*/  F2FP.TF32.F32.PACK_B R15, R15 ;  /* 0x0000000fff0f723e */ /* 0x000fe200024050ff */
[----:B0-----:R-:W-:Y:S01]  /*3d90*/  @P4 IMAD.MOV.U32 R5, RZ, RZ, R9 ;  /* 0x000000ffff054224 */ /* 0x001fe200078e0009 */
[----:B------:R-:W-:Y:S02]  /*3da0*/  F2FP.TF32.F32.PACK_B R51, R51 ;  /* 0x00000033ff33723e */ /* 0x000fe400024050ff */
[----:B------:R-:W-:Y:S01]  /*3db0*/  F2FP.TF32.F32.PACK_B R21, R21 ;  /* 0x00000015ff15723e */ /* 0x000fe200024050ff */
[----:B-1----:R-:W-:Y:S01]  /*3dc0*/  FMUL R11, R48, R23 ;  /* 0x00000017300b7220 */ /* 0x002fe20000400000 */
[----:B------:R0:W-:Y:S01]  /*3dd0*/  @P4 STG.E desc[UR36][R4.64+0xa0], R13 ;  /* 0x0000a00d04004986 */ /* 0x0001e2000c101924 */
[----:B------:R-:W-:-:S02]  /*3de0*/  ISETP.GT.AND P4, PT, R3, RZ, P3 ;  /* 0x000000ff0300720c */ /* 0x000fc40001f84270 */
[----:B------:R-:W-:Y:S02]  /*3df0*/  ISETP.GT.AND P3, PT, R3, 0x8, P3 ;  /* 0x000000080300780c */ /* 0x000fe40001f64270 */
[----:B------:R-:W-:Y:S02]  /*3e00*/  F2FP.TF32.F32.PACK_B R11, R11 ;  /* 0x0000000bff0b723e */ /* 0x000fe400024050ff */
[----:B------:R-:W-:Y:S02]  /*3e10*/  F2FP.TF32.F32.PACK_B R53, R53 ;  /* 0x00000035ff35723e */ /* 0x000fe400024050ff */
[----:B------:R-:W-:Y:S01]  /*3e20*/  F2FP.TF32.F32.PACK_B R55, R55 ;  /* 0x00000037ff37723e */ /* 0x000fe200024050ff */
[----:B0-----:R-:W-:Y:S02]  /*3e30*/  @P5 IMAD.MOV.U32 R4, RZ, RZ, R8 ;  /* 0x000000ffff045224 */ /* 0x001fe400078e0008 */
[----:B------:R-:W-:Y:S01]  /*3e40*/  FMUL R13, R54, R23 ;  /* 0x00000017360d7220 */ /* 0x000fe20000400000 */
[----:B------:R-:W-:-:S04]  /*3e50*/  @P5 IMAD.MOV.U32 R5, RZ, RZ, R9 ;  /* 0x000000ffff055224 */ /* 0x000fc800078e0009 */
[----:B------:R-:W-:Y:S01]  /*3e60*/  F2FP.TF32.F32.PACK_B R13, R13 ;  /* 0x0000000dff0d723e */ /* 0x000fe200024050ff */
[----:B------:R0:W-:Y:S01]  /*3e70*/  @P5 STG.E desc[UR36][R4.64+0xa4], R47 ;  /* 0x0000a42f04005986 */ /* 0x0001e2000c101924 */
[C---:B------:R-:W-:Y:S02]  /*3e80*/  ISETP.GT.AND P5, PT, R3.reuse, RZ, P2 ;  /* 0x000000ff0300720c */ /* 0x040fe400017a4270 */
[----:B------:R-:W-:Y:S01]  /*3e90*/  ISETP.GT.AND P2, PT, R3, 0x8, P2 ;  /* 0x000000080300780c */ /* 0x000fe20001744270 */
[----:B0-----:R-:W-:Y:S02]  /*3ea0*/  @P4 IMAD.MOV.U32 R4, RZ, RZ, R6 ;  /* 0x000000ffff044224 */ /* 0x001fe400078e0006 */
[----:B------:R-:W-:-:S05]  /*3eb0*/  @P4 IMAD.MOV.U32 R5, RZ, RZ, R7 ;  /* 0x000000ffff054224 */ /* 0x000fca00078e0007 */
        /* <DEDUP_REMOVED lines=10> */
[----:B------:R0:W-:Y:S02]  /*3f60*/  @P3 STG.E desc[UR36][R4.64+0xc0], R15 ;  /* 0x0000c00f04003986 */ /* 0x0001e4000c101924 */
[----:B0-----:R-:W-:Y:S02]  /*3f70*/  @P2 IMAD.MOV.U32 R4, RZ, RZ, R8 ;  /* 0x000000ffff042224 */ /* 0x001fe400078e0008 */
[----:B------:R-:W-:-:S05]  /*3f80*/  @P2 IMAD.MOV.U32 R5, RZ, RZ, R9 ;  /* 0x000000ffff052224 */ /* 0x000fca00078e0009 */
[----:B------:R0:W-:Y:S02]  /*3f90*/  @P2 STG.E desc[UR36][R4.64+0xc4], R51 ;  /* 0x0000c43304002986 */ /* 0x0001e4000c101924 */
[----:B0-----:R-:W-:Y:S02]  /*3fa0*/  @P4 IMAD.MOV.U32 R4, RZ, RZ, R6 ;  /* 0x000000ffff044224 */ /* 0x001fe400078e0006 */
[----:B------:R-:W-:-:S05]  /*3fb0*/  @P4 IMAD.MOV.U32 R5, RZ, RZ, R7 ;  /* 0x000000ffff054224 */ /* 0x000fca00078e0007 */
[----:B------:R0:W-:Y:S04]  /*3fc0*/  @P4 STG.E desc[UR36][R4.64+0xe0], R21 ;  /* 0x0000e01504004986 */ /* 0x0001e8000c101924 */
[----:B------:R1:W-:Y:S01]  /*3fd0*/  @P5 STG.E desc[UR36][R6.64+0xe4], R53 ;  /* 0x0000e43506005986 */ /* 0x0003e2000c101924 */
[----:B0-----:R-:W-:Y:S02]  /*3fe0*/  @P1 IMAD.MOV.U32 R4, RZ, RZ, R8 ;  /* 0x000000ffff041224 */ /* 0x001fe400078e0008 */
[----:B------:R-:W-:-:S05]  /*3ff0*/  @P1 IMAD.MOV.U32 R5, RZ, RZ, R9 ;  /* 0x000000ffff051224 */ /* 0x000fca00078e0009 */
[----:B------:R1:W-:Y:S04]  /*4000*/  @P1 STG.E desc[UR36][R4.64+0xe0], R13 ;  /* 0x0000e00d04001986 */ /* 0x0003e8000c101924 */
[----:B------:R1:W-:Y:S02]  /*4010*/  @P0 STG.E desc[UR36][R8.64+0xe4], R55 ;  /* 0x0000e43708000986 */ /* 0x0003e4000c101924 */
.L_x_91:
[----:B------:R-:W-:Y:S05]  /*4020*/  BSYNC B0 ;  /* 0x0000000000007941 */ /* 0x000fea0003800000 */
.L_x_29:
[----:B------:R-:W-:Y:S01]  /*4030*/  ULDC UR4, c[0x0][0xc] ;  /* 0x0000030000047ab9 */ /* 0x000fe20000000800 */
[----:B------:R-:W-:Y:S01]  /*4040*/  ULDC UR5, c[0x0][0x10] ;  /* 0x0000040000057ab9 */ /* 0x000fe20000000800 */
[----:B------:R-:W0:Y:S01]  /*4050*/  LDC R3, c[0x0][0x14] ;  /* 0x00000500ff037b82 */ /* 0x000e220000000800 */
[----:B------:R-:W-:Y:S01]  /*4060*/  UIMAD.WIDE.U32 UR4, UR4, UR5, URZ ;  /* 0x00000005040472a5 */ /* 0x000fe2000f8e003f */
[----:B------:R-:W-:Y:S02]  /*4070*/  IMAD.MOV.U32 R59, RZ, RZ, -0x1 ;  /* 0xffffffffff3b7424 */ /* 0x000fe400078e00ff */
[----:B--2---:R-:W-:-:S03]  /*4080*/  IMAD.MOV.U32 R57, RZ, RZ, -0x1 ;  /* 0xffffffffff397424 */ /* 0x004fc600078e00ff */
[----:B0-----:R-:W-:-:S04]  /*4090*/  IMAD.WIDE.U32 R16, R3, UR4, R16 ;  /* 0x0000000403107c25 */ /* 0x001fc8000f8e0010 */
[----:B------:R-:W-:Y:S01]  /*40a0*/  IMAD R3, R3, UR5, RZ ;  /* 0x0000000503037c24 */ /* 0x000fe2000f8e02ff */
[----:B------:R-:W-:Y:S02]  /*40b0*/  ULDC.64 UR4, c[0x0][0x650] ;  /* 0x0001940000047ab9 */ /* 0x000fe40000000a00 */
[----:B------:R-:W-:Y:S01]  /*40c0*/  ISETP.GE.U32.AND P0, PT, R16, UR4, PT ;  /* 0x0000000410007c0c */ /* 0x000fe2000bf06070 */
[--C-:B------:R-:W-:Y:S01]  /*40d0*/  IMAD.IADD R17, R17, 0x1, R3.reuse ;  /* 0x0000000111117824 */ /* 0x100fe200078e0203 */
[----:B------:R-:W-:-:S04]  /*40e0*/  PRMT R3, RZ, 0x7610, R3 ;  /* 0x00007610ff037816 */ /* 0x000fc80000000003 */
[----:B------:R-:W-:-:S13]  /*40f0*/  ISETP.GE.U32.AND.EX P0, PT, R17, UR5, PT, P0 ;  /* 0x0000000511007c0c */ /* 0x000fda000bf06100 */
[----:B------:R-:W-:Y:S05]  /*4100*/  @P0 BRA `(.L_x_92) ;  /* 0x0000000400640947 */ /* 0x000fea0003800000 */
[----:B-1--4-:R-:W0:Y:S01]  /*4110*/  S2R R12, SR_CTAID.X ;  /* 0x00000000000c7919 */ /* 0x012e220000002500 */
[----:B---3--:R-:W1:Y:S01]  /*4120*/  LDC.64 R10, c[0x0][0x628] ;  /* 0x00018a00ff0a7b82 */ /* 0x008e620000000a00 */
[----:B------:R-:W-:Y:S01]  /*4130*/  ULDC UR4, c[0x0][0x150] ;  /* 0x0000540000047ab9 */ /* 0x000fe20000000800 */
[----:B------:R-:W-:Y:S01]  /*4140*/  IMAD.MOV.U32 R8, RZ, RZ, R16 ;  /* 0x000000ffff087224 */ /* 0x000fe200078e0010 */
[----:B-----5:R-:W2:Y:S01]  /*4150*/  S2R R24, SR_CTAID.Y ;  /* 0x0000000000187919 */ /* 0x020ea20000002600 */
[----:B------:R-:W-:-:S04]  /*4160*/  IMAD.MOV.U32 R9, RZ, RZ, R17 ;  /* 0x000000ffff097224 */ /* 0x000fc800078e0011 */
[----:B------:R-:W3:Y:S08]  /*4170*/  LDC R21, c[0x0][0x144] ;  /* 0x00005100ff157b82 */ /* 0x000ef00000000800 */
[----:B------:R-:W4:Y:S08]  /*4180*/  LDC R0, c[0x0][0x630] ;  /* 0x00018c00ff007b82 */ /* 0x000f300000000800 */
[----:B------:R-:W2:Y:S01]  /*4190*/  LDC.64 R14, c[0x0][0x620] ;  /* 0x00018800ff0e7b82 */ /* 0x000ea20000000a00 */
[----:B-1----:R-:W-:-:S04]  /*41a0*/  ISETP.NE.U32.AND P0, PT, R10, RZ, PT ;  /* 0x000000ff0a00720c */ /* 0x002fc80003f05070 */
[----:B------:R-:W-:Y:S02]  /*41b0*/  ISETP.NE.AND.EX P0, PT, R11, RZ, PT, P0 ;  /* 0x000000ff0b00720c */ /* 0x000fe40003f05300 */
[----:B0-----:R-:W-:-:S05]  /*41c0*/  I2FP.F32.U32 R3, R12 ;  /* 0x0000000c00037245 */ /* 0x001fca0000201000 */
[----:B------:R-:W-:-:S04]  /*41d0*/  FMUL R3, R3, UR4 ;  /* 0x0000000403037c20 */ /* 0x000fc80008400000 */
[----:B------:R0:W1:Y:S02]  /*41e0*/  F2I.U32.TRUNC.NTZ R20, R3 ;  /* 0x0000000300147305 */ /* 0x000064000020f000 */
[----:B---34-:R-:W-:Y:S05]  /*41f0*/  @!P0 BRA `(.L_x_93) ;  /* 0x0000000000288947 */ /* 0x018fea0003800000 */
[----:B0-----:R-:W0:Y:S02]  /*4200*/  LDC R3, c[0x0][0x634] ;  /* 0x00018d00ff037b82 */ /* 0x001e240000000800 */
        /* <DEDUP_REMOVED lines=9> */
.L_x_93:
[----:B------:R-:W3:Y:S01]  /*42a0*/  LDC.64 R28, c[0x0][0x640] ;  /* 0x00019000ff1c7b82 */ /* 0x000ee20000000a00 */
[-CC-:B------:R-:W-:Y:S01]  /*42b0*/  SHF.R.U64 R57, R8, R0.reuse, R9.reuse ;  /* 0x0000000008397219 */ /* 0x180fe20000001209 */
[----:B-1----:R-:W-:Y:S01]  /*42c0*/  IMAD.MOV R20, RZ, RZ, -R20 ;  /* 0x000000ffff147224 */ /* 0x002fe200078e0a14 */
[----:B------:R-:W-:Y:S01]  /*42d0*/  SHF.R.U32.HI R0, RZ, R0, R9 ;  /* 0x00000000ff007219 */ /* 0x000fe20000011609 */
[----:B------:R-:W-:Y:S01]  /*42e0*/  ULDC UR4, c[0x0][0x154] ;  /* 0x0000550000047ab9 */ /* 0x000fe20000000800 */
[----:B0-----:R-:W-:Y:S01]  /*42f0*/  IADD3 R3, P0, RZ, -R57, RZ ;  /* 0x80000039ff037210 */ /* 0x001fe20007f1e0ff */
[----:B------:R-:W-:Y:S02]  /*4300*/  IMAD R21, R21, R20, R12 ;  /* 0x0000001415157224 */ /* 0x000fe400078e020c */
[----:B------:R-:W0:Y:S01]  /*4310*/  LDC R6, c[0x0][0x618] ;  /* 0x00018600ff067b82 */ /* 0x000e220000000800 */
[----:B------:R-:W-:Y:S02]  /*4320*/  IMAD.MOV.U32 R7, RZ, RZ, 0x1 ;  /* 0x00000001ff077424 */ /* 0x000fe400078e00ff */
[----:B------:R-:W-:-:S04]  /*4330*/  IMAD.X R5, RZ, RZ, ~R0, P0 ;  /* 0x000000ffff057224 */ /* 0x000fc800000e0e00 */
[-C--:B--2---:R-:W-:Y:S01]  /*4340*/  IMAD R0, R5, R14.reuse, RZ ;  /* 0x0000000e05007224 */ /* 0x084fe200078e02ff */
[----:B------:R-:W1:Y:S01]  /*4350*/  LDC R8, c[0x0][0x608] ;  /* 0x00018200ff087b82 */ /* 0x000e620000000800 */
[----:B------:R-:W-:-:S04]  /*4360*/  IMAD.WIDE.U32 R4, R3, R14, R16 ;  /* 0x0000000e03047225 */ /* 0x000fc800078e0010 */
[----:B------:R-:W-:Y:S01]  /*4370*/  IMAD R3, R3, R15, R0 ;  /* 0x0000000f03037224 */ /* 0x000fe200078e0200 */
[----:B------:R-:W-:Y:S02]  /*4380*/  I2FP.F32.U32 R0, R24 ;  /* 0x0000001800007245 */ /* 0x000fe40000201000 */
[----:B------:R-:W2:Y:S01]  /*4390*/  LDC R26, c[0x0][0x658] ;  /* 0x00019600ff1a7b82 */ /* 0x000ea20000000800 */
[----:B------:R-:W-:Y:S01]  /*43a0*/  IMAD.IADD R3, R5, 0x1, R3 ;  /* 0x0000000105037824 */ /* 0x000fe200078e0203 */
[----:B---3--:R-:W-:Y:S01]  /*43b0*/  ISETP.NE.U32.AND P0, PT, R28, RZ, PT ;  /* 0x000000ff1c00720c */ /* 0x008fe20003f05070 */
[----:B------:R-:W-:Y:S01]  /*43c0*/  FMUL R0, R0, UR4 ;  /* 0x0000000400007c20 */ /* 0x000fe20008400000 */
[----:B------:R-:W-:Y:S02]  /*43d0*/  IMAD.MOV.U32 R5, RZ, RZ, -0x1 ;  /* 0xffffffffff057424 */ /* 0x000fe400078e00ff */
[----:B------:R-:W-:Y:S01]  /*43e0*/  ISETP.NE.AND.EX P0, PT, R29, RZ, PT, P0 ;  /* 0x000000ff1d00720c */ /* 0x000fe20003f05300 */
[----:B------:R3:W4:Y:S01]  /*43f0*/  F2I.U32.TRUNC.NTZ R13, R0 ;  /* 0x00000000000d7305 */ /* 0x000722000020f000 */
[----:B------:R-:W3:Y:S01]  /*4400*/  LDC R15, c[0x0][0x148] ;  /* 0x00005200ff0f7b82 */ /* 0x000ee20000000800 */
[----:B0-----:R-:W-:-:S02]  /*4410*/  SHF.R.U64 R12, R4, R6, R3 ;  /* 0x00000006040c7219 */ /* 0x001fc40000001203 */
[----:B------:R-:W-:-:S05]  /*4420*/  SHF.R.U32.HI R3, RZ, R6, R3 ;  /* 0x00000006ff037219 */ /* 0x000fca0000011603 */
[----:B------:R-:W0:Y:S01]  /*4430*/  LDC R20, c[0x0][0x600] ;  /* 0x00018000ff147b82 */ /* 0x000e220000000800 */
[-CC-:B-1----:R-:W-:Y:S02]  /*4440*/  SHF.R.U64 R10, R12, R8.reuse, R3.reuse ;  /* 0x000000080c0a7219 */ /* 0x182fe40000001203 */
[----:B------:R-:W-:-:S05]  /*4450*/  SHF.R.U32.HI R3, RZ, R8, R3 ;  /* 0x00000008ff037219 */ /* 0x000fca0000011603 */
[----:B------:R-:W1:Y:S01]  /*4460*/  LDC R27, c[0x0][0x648] ;  /* 0x00019200ff1b7b82 */ /* 0x000e620000000800 */
[-C--:B--2---:R-:W-:Y:S02]  /*4470*/  SHF.L.U32 R4, R5, R26.reuse, RZ ;  /* 0x0000001a05047219 */ /* 0x084fe400000006ff */
[-CC-:B------:R-:W-:Y:S02]  /*4480*/  SHF.R.U64 R14, R10, R26.reuse, R3.reuse ;  /* 0x0000001a0a0e7219 */ /* 0x180fe40000001203 */
[----:B------:R-:W-:Y:S02]  /*4490*/  SHF.R.U32.HI R5, RZ, R26, R3 ;  /* 0x0000001aff057219 */ /* 0x000fe40000011603 */
[----:B------:R-:W-:Y:S01]  /*44a0*/  LOP3.LUT R25, RZ, R4, RZ, 0x33, !PT ;  /* 0x00000004ff197212 */ /* 0x000fe200078e33ff */
[----:B------:R-:W2:Y:S01]  /*44b0*/  LDC R30, c[0x0][0x638] ;  /* 0x00018e00ff1e7b82 */ /* 0x000ea20000000800 */
[----:B------:R-:W-:Y:S01]  /*44c0*/  SHF.L.U32 R26, R7, R26, RZ ;  /* 0x0000001a071a7219 */ /* 0x000fe200000006ff */
[----:B------:R-:W-:-:S06]  /*44d0*/  IMAD.MOV.U32 R4, RZ, RZ, R14 ;  /* 0x000000ffff047224 */ /* 0x000fcc00078e000e */
[----:B------:R-:W0:Y:S01]  /*44e0*/  LDC R31, c[0x0][0x610] ;  /* 0x00018400ff1f7b82 */ /* 0x000e220000000800 */
[----:B----4-:R-:W-:Y:S05]  /*44f0*/  @!P0 BRA `(.L_x_94) ;  /* 0x0000000000288947 */ /* 0x010fea0003800000 */
[----:B------:R-:W4:Y:S02]  /*4500*/  LDC R3, c[0x0][0x64c] ;  /* 0x00019300ff037b82 */ /* 0x000f240000000800 */
[----:B----4-:R-:W-:-:S05]  /*4510*/  IADD3 R3, P0, R14, R3, RZ ;  /* 0x000000030e037210 */ /* 0x010fca0007f1e0ff */
        /* <DEDUP_REMOVED lines=8> */
.L_x_94:
[----:B------:R-:W-:Y:S01]  /*45a0*/  ISETP.NE.AND P0, PT, R2, 0x1, PT ;  /* 0x000000010200780c */ /* 0x000fe20003f05270 */
[----:B0-----:R-:W-:Y:S01]  /*45b0*/  VIADD R7, R20, 0xffffffff ;  /* 0xffffffff14077836 */ /* 0x001fe20000000000 */
[----:B-1-3--:R-:W-:Y:S01]  /*45c0*/  SHF.R.U64 R0, R4, R27, R5 ;  /* 0x0000001b04007219 */ /* 0x00afe20000001205 */
[----:B------:R-:W-:Y:S01]  /*45d0*/  IMAD.MOV R13, RZ, RZ, -R13 ;  /* 0x000000ffff0d7224 */ /* 0x000fe200078e0a0d */
[----:B------:R-:W-:Y:S01]  /*45e0*/  LOP3.LUT R5, R10, R25, RZ, 0xc0, !PT ;  /* 0x000000190a057212 */ /* 0x000fe200078ec0ff */
[----:B------:R-:W-:Y:S01]  /*45f0*/  IMAD.MOV.U32 R4, RZ, RZ, 0x1 ;  /* 0x00000001ff047424 */ /* 0x000fe200078e00ff */
[----:B------:R-:W-:Y:S01]  /*4600*/  LOP3.LUT R12, R12, R7, RZ, 0xc0, !PT ;  /* 0x000000070c0c7212 */ /* 0x000fe200078ec0ff */
[----:B------:R-:W-:Y:S02]  /*4610*/  IMAD.MOV R3, RZ, RZ, -R0 ;  /* 0x000000ffff037224 */ /* 0x000fe400078e0a00 */
[----:B------:R-:W-:Y:S02]  /*4620*/  IMAD R0, R26, R0, R5 ;  /* 0x000000001a007224 */ /* 0x000fe400078e0205 */
[----:B--2---:R-:W-:-:S02]  /*4630*/  IMAD R3, R3, R30, R14 ;  /* 0x0000001e03037224 */ /* 0x004fc400078e020e */
[----:B------:R-:W-:Y:S02]  /*4640*/  @P0 IMAD R21, R15, R13, R24 ;  /* 0x0000000d0f150224 */ /* 0x000fe400078e0218 */
[----:B------:R-:W-:Y:S01]  /*4650*/  IMAD R5, R3, R20, R12 ;  /* 0x0000001403057224 */ /* 0x000fe200078e020c */
[----:B------:R-:W-:Y:S01]  /*4660*/  PRMT R3, R4, 0x7610, R3 ;  /* 0x0000761004037816 */ /* 0x000fe20000000003 */
[----:B------:R-:W-:-:S05]  /*4670*/  IMAD R0, R0, R31, R21 ;  /* 0x0000001f00007224 */ /* 0x000fca00078e0215 */
[----:B------:R-:W-:Y:S02]  /*4680*/  SEL R59, R5, R0, !P0 ;  /* 0x00000000053b7207 */ /* 0x000fe40004000000 */
[----:B------:R-:W-:-:S07]  /*4690*/  SEL R0, R0, R5, !P0 ;  /* 0x0000000500007207 */ /* 0x000fce0004000000 */
.L_x_92:
[----:B------:R-:W-:Y:S01]  /*46a0*/  LOP3.LUT P0, RZ, R3, 0xff, RZ, 0xc0, !PT ;  /* 0x000000ff03ff7812 */ /* 0x000fe2000780c0ff */
[----:B------:R-:W-:-:S12]  /*46b0*/  IMAD.MOV.U32 R58, RZ, RZ, R0 ;  /* 0x000000ffff3a7224 */ /* 0x000fd800078e0000 */
[----:B------:R-:W-:Y:S05]  /*46c0*/  @P0 BRA `(.L_x_95) ;  /* 0xffffffc8004c0947 */ /* 0x000fea000383ffff */
[----:B------:R-:W-:Y:S05]  /*46d0*/  EXIT ;  /* 0x000000000000794d */ /* 0x000fea0003800000 */
.L_x_4:
[----:B0-----:R-:W-:Y:S01]  /*46e0*/  ULDC.64 UR4, c[0x0][0x650] ;  /* 0x0001940000047ab9 */ /* 0x001fe20000000a00 */
        /* <DEDUP_REMOVED lines=25> */
.L_x_97:
[--C-:B------:R-:W-:Y:S01]  /*4880*/  SHF.R.U64 R12, R10, R14, R11.reuse ;  /* 0x0000000e0a0c7219 */ /* 0x100fe2000000120b */
[----:B------:R-:W0:Y:S01]  /*4890*/  LDC R22, c[0x0][0x618] ;  /* 0x00018600ff167b82 */ /* 0x000e220000000800 */
[----:B------:R-:W-:Y:S01]  /*48a0*/  I2FP.F32.U32 R6, R4 ;  /* 0x0000000400067245 */ /* 0x000fe20000201000 */
[----:B------:R-:W-:Y:S01]  /*48b0*/  ULDC UR4, c[0x0][0x150] ;  /* 0x0000540000047ab9 */ /* 0x000fe20000000800 */
[----:B------:R-:W-:Y:S02]  /*48c0*/  SHF.R.U32.HI R5, RZ, R14, R11 ;  /* 0x0000000eff057219 */ /* 0x000fe4000001160b */
[----:B------:R-:W-:Y:S01]  /*48d0*/  IADD3 R9, P0, RZ, -R12, RZ ;  /* 0x8000000cff097210 */ /* 0x000fe20007f1e0ff */
[----:B------:R-:W-:Y:S01]  /*48e0*/  FMUL R11, R6, UR4 ;  /* 0x00000004060b7c20 */ /* 0x000fe20008400000 */
[----:B------:R-:W-:Y:S01]  /*48f0*/  ULDC UR4, c[0x0][0x154] ;  /* 0x0000550000047ab9 */ /* 0x000fe20000000800 */
[----:B------:R-:W1:Y:S02]  /*4900*/  LDC.64 R24, c[0x0][0x640] ;  /* 0x00019000ff187b82 */ /* 0x000e640000000a00 */
[----:B------:R-:W-:-:S02]  /*4910*/  IMAD.X R5, RZ, RZ, ~R5, P0 ;  /* 0x000000ffff057224 */ /* 0x000fc400000e0e05 */
[----:B------:R-:W2:Y:S01]  /*4920*/  F2I.U32.TRUNC.NTZ R11, R11 ;  /* 0x0000000b000b7305 */ /* 0x000ea2000020f000 */
[----:B------:R-:W-:-:S03]  /*4930*/  IMAD.WIDE.U32 R6, R9, R20, R16 ;  /* 0x0000001409067225 */ /* 0x000fc600078e0010 */
[----:B------:R-:W3:Y:S01]  /*4940*/  LDC R13, c[0x0][0x144] ;  /* 0x00005100ff0d7b82 */ /* 0x000ee20000000800 */
[----:B------:R-:W-:-:S04]  /*4950*/  IMAD R8, R5, R20, RZ ;  /* 0x0000001405087224 */ /* 0x000fc800078e02ff */
[----:B------:R-:W-:Y:S02]  /*4960*/  IMAD R5, R9, R21, R8 ;  /* 0x0000001509057224 */ /* 0x000fe400078e0208 */
[----:B------:R-:W-:Y:S01]  /*4970*/  IMAD.MOV.U32 R8, RZ, RZ, -0x1 ;  /* 0xffffffffff087424 */ /* 0x000fe200078e00ff */
[----:B------:R-:W4:Y:S01]  /*4980*/  LDC R14, c[0x0][0x608] ;  /* 0x00018200ff0e7b82 */ /* 0x000f220000000800 */
[----:B------:R-:W-:Y:S01]  /*4990*/  IMAD.IADD R5, R7, 0x1, R5 ;  /* 0x0000000107057824 */ /* 0x000fe200078e0205 */
[----:B------:R-:W-:-:S04]  /*49a0*/  I2FP.F32.U32 R7, R3 ;  /* 0x0000000300077245 */ /* 0x000fc80000201000 */
[-C--:B0-----:R-:W-:Y:S01]  /*49b0*/  SHF.R.U64 R10, R6, R22.reuse, R5 ;  /* 0x00000016060a7219 */ /* 0x081fe20000001205 */
[----:B--2---:R-:W-:Y:S01]  /*49c0*/  IMAD.MOV R6, RZ, RZ, -R11 ;  /* 0x000000ffff067224 */ /* 0x004fe200078e0a0b */
[----:B------:R-:W0:Y:S01]  /*49d0*/  LDC R9, c[0x0][0x658] ;  /* 0x00019600ff097b82 */ /* 0x000e220000000800 */
[----:B-1----:R-:W-:Y:S01]  /*49e0*/  ISETP.NE.U32.AND P0, PT, R24, RZ, PT ;  /* 0x000000ff1800720c */ /* 0x002fe20003f05070 */
[----:B------:R-:W-:Y:S01]  /*49f0*/  FMUL R7, R7, UR4 ;  /* 0x0000000407077c20 */ /* 0x000fe20008400000 */
[----:B------:R-:W-:Y:S02]  /*4a00*/  SHF.R.U32.HI R5, RZ, R22, R5 ;  /* 0x00000016ff057219 */ /* 0x000fe40000011605 */
[----:B------:R-:W-:-:S03]  /*4a10*/  ISETP.NE.AND.EX P0, PT, R25, RZ, PT, P0 ;  /* 0x000000ff1900720c */ /* 0x000fc60003f05300 */
[----:B------:R-:W1:Y:S01]  /*4a20*/  LDC R20, c[0x0][0x148] ;  /* 0x00005200ff147b82 */ /* 0x000e620000000800 */
[----:B---3--:R-:W-:Y:S02]  /*4a30*/  IMAD R23, R13, R6, R4 ;  /* 0x000000060d177224 */ /* 0x008fe400078e0204 */
[----:B------:R-:W-:-:S05]  /*4a40*/  IMAD.MOV.U32 R6, RZ, RZ, 0x1 ;  /* 0x00000001ff067424 */ /* 0x000fca00078e00ff */
[----:B------:R-:W2:Y:S01]  /*4a50*/  LDC R21, c[0x0][0x600] ;  /* 0x00018000ff157b82 */ /* 0x000ea20000000800 */
[-CC-:B----4-:R-:W-:Y:S02]  /*4a60*/  SHF.R.U64 R13, R10, R14.reuse, R5.reuse ;  /* 0x0000000e0a0d7219 */ /* 0x190fe40000001205 */
[----:B------:R-:W-:Y:S02]  /*4a70*/  SHF.R.U32.HI R4, RZ, R14, R5 ;  /* 0x0000000eff047219 */ /* 0x000fe40000011605 */
[----:B------:R3:W4:Y:S03]  /*4a80*/  F2I.U32.TRUNC.NTZ R14, R7 ;  /* 0x00000007000e7305 */ /* 0x000726000020f000 */
[----:B------:R-:W1:Y:S01]  /*4a90*/  LDC R26, c[0x0][0x648] ;  /* 0x00019200ff1a7b82 */ /* 0x000e620000000800 */
[-C--:B0-----:R-:W-:Y:S02]  /*4aa0*/  SHF.R.U64 R15, R13, R9.reuse, R4 ;  /* 0x000000090d0f7219 */ /* 0x081fe40000001204 */
[----:B------:R-:W-:-:S02]  /*4ab0*/  SHF.L.U32 R8, R8, R9, RZ ;  /* 0x0000000908087219 */ /* 0x000fc400000006ff */
[-C--:B------:R-:W-:Y:S01]  /*4ac0*/  SHF.R.U32.HI R5, RZ, R9.reuse, R4 ;  /* 0x00000009ff057219 */ /* 0x080fe20000011604 */
[----:B------:R-:W-:Y:S01]  /*4ad0*/  IMAD.MOV.U32 R4, RZ, RZ, R15 ;  /* 0x000000ffff047224 */ /* 0x000fe200078e000f */
[----:B------:R-:W-:Y:S01]  /*4ae0*/  SHF.L.U32 R22, R6, R9, RZ ;  /* 0x0000000906167219 */ /* 0x000fe200000006ff */
[----:B------:R-:W0:Y:S01]  /*4af0*/  LDC R27, c[0x0][0x638] ;  /* 0x00018e00ff1b7b82 */ /* 0x000e220000000800 */
[----:B------:R-:W-:-:S07]  /*4b00*/  LOP3.LUT R28, RZ, R8, RZ, 0x33, !PT ;  /* 0x00000008ff1c7212 */ /* 0x000fce00078e33ff */
        /* <DEDUP_REMOVED lines=12> */
.L_x_98:
[----:B------:R-:W-:Y:S01]  /*4bd0*/  ISETP.NE.AND P0, PT, R2, 0x1, PT ;  /* 0x000000010200780c */ /* 0x000fe20003f05270 */
[----:B--2---:R-:W-:Y:S01]  /*4be0*/  VIADD R7, R21, 0xffffffff ;  /* 0xffffffff15077836 */ /* 0x004fe20000000000 */
[----:B-1----:R-:W-:Y:S01]  /*4bf0*/  SHF.R.U64 R5, R4, R26, R5 ;  /* 0x0000001a04057219 */ /* 0x002fe20000001205 */
[----:B------:R-:W-:Y:S01]  /*4c00*/  IMAD.MOV R14, RZ, RZ, -R14 ;  /* 0x000000ffff0e7224 */ /* 0x000fe200078e0a0e */
[----:B------:R-:W-:Y:S01]  /*4c10*/  LOP3.LUT R4, R13, R28, RZ, 0xc0, !PT ;  /* 0x0000001c0d047212 */ /* 0x000fe200078ec0ff */
[----:B------:R-:W-:Y:S01]  /*4c20*/  IMAD.MOV.U32 R8, RZ, RZ, R12 ;  /* 0x000000ffff087224 */ /* 0x000fe200078e000c */
[----:B------:R-:W-:Y:S01]  /*4c30*/  LOP3.LUT R10, R10, R7, RZ, 0xc0, !PT ;  /* 0x000000070a0a7212 */ /* 0x000fe200078ec0ff */
[----:B------:R-:W-:Y:S02]  /*4c40*/  IMAD.MOV R6, RZ, RZ, -R5 ;  /* 0x000000ffff067224 */ /* 0x000fe400078e0a05 */
[----:B------:R-:W-:-:S04]  /*4c50*/  IMAD R4, R22, R5, R4 ;  /* 0x0000000516047224 */ /* 0x000fc800078e0204 */
[----:B------:R-:W-:Y:S02]  /*4c60*/  @P0 IMAD R23, R20, R14, R3 ;  /* 0x0000000e14170224 */ /* 0x000fe400078e0203 */
[----:B0-----:R-:W-:Y:S02]  /*4c70*/  IMAD R3, R6, R27, R15 ;  /* 0x0000001b06037224 */ /* 0x001fe400078e020f */
[----:B------:R-:W-:Y:S02]  /*4c80*/  IMAD R7, R4, R29, R23 ;  /* 0x0000001d04077224 */ /* 0x000fe400078e0217 */
[----:B------:R-:W-:Y:S02]  /*4c90*/  IMAD R4, R3, R21, R10 ;  /* 0x0000001503047224 */ /* 0x000fe400078e020a */
[----:B------:R-:W-:-:S03]  /*4ca0*/  IMAD.MOV.U32 R6, RZ, RZ, 0x1 ;  /* 0x00000001ff067424 */ /* 0x000fc600078e00ff */
[----:B------:R-:W-:Y:S02]  /*4cb0*/  SEL R9, R4, R7, !P0 ;  /* 0x0000000704097207 */ /* 0x000fe40004000000 */
[----:B------:R-:W-:-:S07]  /*4cc0*/  SEL R7, R7, R4, !P0 ;  /* 0x0000000407077207 */ /* 0x000fce0004000000 */
.L_x_96:
[----:B------:R-:W-:-:S08]  /*4cd0*/  NOP ;  /* 0x0000000000007918 */ /* 0x000fd00000000000 */
[----:B------:R-:W0:-:S00]  /*4ce0*/  USETMAXREG.DEALLOC.CTAPOOL 0x28 ;  /* 0x00000028000079c8 */ /* 0x000e0000080e0500 */
[----:B0-----:R-:W-:-:S13]  /*4cf0*/  ISETP.NE.AND P0, PT, R0, RZ, PT ;  /* 0x000000ff0000720c */ /* 0x001fda0003f05270 */
[----:B------:R-:W-:Y:S05]  /*4d00*/  @P0 EXIT ;  /* 0x000000000000094d */ /* 0x000fea0003800000 */
[----:B------:R-:W-:Y:S01]  /*4d10*/  LOP3.LUT P0, RZ, R6, 0xff, RZ, 0xc0, !PT ;  /* 0x000000ff06ff7812 */ /* 0x000fe2000780c0ff */
[----:B------:R-:W-:Y:S02]  /*4d20*/  IMAD.MOV.U32 R0, RZ, RZ, 0x1 ;  /* 0x00000001ff007424 */ /* 0x000fe400078e00ff */
[----:B------:R-:W-:-:S10]  /*4d30*/  IMAD.MOV.U32 R12, RZ, RZ, RZ ;  /* 0x000000ffff0c7224 */ /* 0x000fd400078e00ff */
[----:B------:R-:W-:Y:S05]  /*4d40*/  @!P0 BRA `(.L_x_99) ;  /* 0x0000000c00308947 */ /* 0x000fea0003800000 */
[----:B------:R-:W0:Y:S01]  /*4d50*/  LDC R0, c[0x0][0x28c] ;  /* 0x0000a300ff007b82 */ /* 0x000e220000000800 */
[----:B------:R-:W-:Y:S01]  /*4d60*/  ULDC UR5, c[0x0][0x600] ;  /* 0x0001800000057ab9 */ /* 0x000fe20000000800 */
[----:B------:R-:W-:Y:S01]  /*4d70*/  ULDC UR4, c[0x0][0xc] ;  /* 0x0000030000047ab9 */ /* 0x000fe20000000800 */
[----:B------:R-:W-:Y:S01]  /*4d80*/  UIADD3 UR16, UR5, -0x1, URZ ;  /* 0xffffffff05107890 */ /* 0x000fe2000fffe03f */
[C---:B------:R-:W-:Y:S01]  /*4d90*/  LOP3.LUT P2, RZ, R18.reuse, 0x7f, RZ, 0xc0, !PT ;  /* 0x0000007f12ff7812 */ /* 0x040fe2000784c0ff */
[----:B------:R-:W-:Y:S01]  /*4da0*/  ULDC UR6, c[0x0][0x658] ;  /* 0x0001960000067ab9 */ /* 0x000fe20000000800 */
[----:B------:R-:W-:Y:S01]  /*4db0*/  ULDC UR5, c[0x0][0x10] ;  /* 0x0000040000057ab9 */ /* 0x000fe20000000800 */
[----:B------:R-:W-:Y:S01]  /*4dc0*/  UMOV UR7, 0xffffffff ;  /* 0xffffffff00077882 */ /* 0x000fe20000000000 */
[----:B------:R-:W-:Y:S01]  /*4dd0*/  UMOV UR8, 0x1 ;  /* 0x0000000100087882 */ /* 0x000fe20000000000 */
[----:B------:R-:W-:Y:S01]  /*4de0*/  UIMAD.WIDE.U32 UR4, UR4, UR5, URZ ;  /* 0x00000005040472a5 */ /* 0x000fe2000f8e003f */
[----:B------:R-:W-:Y:S01]  /*4df0*/  LOP3.LUT P0, RZ, R18, 0x1f, RZ, 0xc0, !PT ;  /* 0x0000001f12ff7812 */ /* 0x000fe2000780c0ff */
[----:B------:R-:W-:Y:S01]  /*4e00*/  USHF.L.U32 UR7, UR7, UR6, URZ ;  /* 0x0000000607077299 */ /* 0x000fe2000800063f */
[----:B------:R-:W-:Y:S01]  /*4e10*/  BSSY B0, `(.L_x_99) ;  /* 0x00000bf000007945 */ /* 0x000fe20003800000 */
[----:B------:R-:W-:Y:S01]  /*4e20*/  USHF.L.U32 UR18, UR8, UR6, URZ ;  /* 0x0000000608127299 */ /* 0x000fe2000800063f */
[----:B------:R-:W-:Y:S01]  /*4e30*/  IMAD.MOV.U32 R13, RZ, RZ, 0x1 ;  /* 0x00000001ff0d7424 */ /* 0x000fe200078e00ff */
[----:B------:R-:W-:Y:S01]  /*4e40*/  LOP3.LUT R11, R19, 0x2, RZ, 0xfc, !PT ;  /* 0x00000002130b7812 */ /* 0x000fe200078efcff */
[----:B------:R-:W-:Y:S01]  /*4e50*/  ULDC UR6, c[0x0][0x14] ;  /* 0x0000050000067ab9 */ /* 0x000fe20000000800 */
[----:B------:R-:W-:Y:S01]  /*4e60*/  PLOP3.LUT P0, PT, P0, P2, PT, 0x8a, 0x0 ;  /* 0x000000000000781c */ /* 0x000fe20000705172 */
[----:B------:R-:W-:Y:S01]  /*4e70*/  UIMAD.WIDE.U32 UR20, UR4, UR6, URZ ;  /* 0x00000006041472a5 */ /* 0x000fe2000f8e003f */
[----:B------:R-:W-:Y:S01]  /*4e80*/  IMAD.MOV.U32 R12, RZ, RZ, RZ ;  /* 0x000000ffff0c7224 */ /* 0x000fe200078e00ff */
[----:B------:R-:W-:-:S02]  /*4e90*/  UIMAD UR13, UR5, UR6, URZ ;  /* 0x00000006050d72a4 */ /* 0x000fc4000f8e023f */
[----:B------:R-:W-:Y:S01]  /*4ea0*/  ULOP3.LUT UR17, URZ, UR7, URZ, 0x33, !UPT ;  /* 0x000000073f117292 */ /* 0x000fe2000f8e333f */
[----:B0-----:R-:W-:Y:S01]  /*4eb0*/  VIADD R0, R0, 0x1f ;  /* 0x0000001f00007836 */ /* 0x001fe20000000000 */
[----:B------:R-:W-:Y:S01]  /*4ec0*/  UIADD3 UR13, UR21, UR13, URZ ;  /* 0x0000000d150d7290 */ /* 0x000fe2000fffe03f */
[----:B------:R-:W-:-:S03]  /*4ed0*/  ULDC.64 UR22, c[0x0][0x198] ;  /* 0x0000660000167ab9 */ /* 0x000fc60000000a00 */
[----:B------:R-:W-:-:S04]  /*4ee0*/  SHF.R.S32.HI R3, RZ, 0x1f, R0 ;  /* 0x0000001fff037819 */ /* 0x000fc80000011400 */
[----:B------:R-:W-:Y:S01]  /*4ef0*/  LEA.HI R3, R3, R0, RZ, 0x5 ;  /* 0x0000000003037211 */ /* 0x000fe200078f28ff */
[----:B------:R-:W-:-:S03]  /*4f00*/  IMAD.MOV.U32 R0, RZ, RZ, 0x1 ;  /* 0x00000001ff007424 */ /* 0x000fc600078e00ff */
[----:B------:R-:W-:-:S05]  /*4f10*/  SHF.R.S32.HI R3, RZ, 0x5, R3 ;  /* 0x00000005ff037819 */ /* 0x000fca0000011403 */
[----:B------:R-:W-:-:S07]  /*4f20*/  VIADD R10, R3, 0x1 ;  /* 0x00000001030a7836 */ /* 0x000fce0000000000 */
.L_x_111:
[----:B------:R-:W-:-:S03]  /*4f30*/  UMOV UR4, 0xffffffff ;  /* 0xffffffff00047882 */ /* 0x000fc60000000000 */
[----:B------:R-:W-:Y:S05]  /*4f40*/  BRA.DIV UR4, `(.L_x_100) ;  /* 0x0000001204507947 */ /* 0x000fea000b800000 */
[----:B------:R-:W-:-:S13]  /*4f50*/  ELECT P6, URZ, PT ;  /* 0x00000000003f782f */ /* 0x000fda00038c0000 */
.L_x_127:
[----:B------:R-:W0:Y:S01]  /*4f60*/  LDC R4, c[0x0][0x28c] ;  /* 0x0000a300ff047b82 */ /* 0x000e220000000800 */
[----:B------:R-:W-:Y:S01]  /*4f70*/  BSSY B1, `(.L_x_101) ;  /* 0x0000037000017945 */ /* 0x000fe20003800000 */
[----:B0-----:R-:W-:-:S13]  /*4f80*/  ISETP.LT.OR P6, PT, R4, 0x1, !P6 ;  /* 0x000000010400780c */ /* 0x001fda00077c1670 */
[----:B------:R-:W-:Y:S05]  /*4f90*/  @P6 BRA `(.L_x_102) ;  /* 0x0000000000d06947 */ /* 0x000fea0003800000 */
[----:B------:R-:W-:Y:S02]  /*4fa0*/  IMAD.SHL.U32 R15, R9, 0x40, RZ ;  /* 0x00000040090f7824 */ /* 0x000fe400078e00ff */
[----:B------:R-:W-:Y:S02]  /*4fb0*/  IMAD.SHL.U32 R18, R7, 0x80, RZ ;  /* 0x0000008007127824 */ /* 0x000fe400078e00ff */
[----:B------:R-:W-:Y:S02]  /*4fc0*/  IMAD.MOV.U32 R20, RZ, RZ, RZ ;  /* 0x000000ffff147224 */ /* 0x000fe400078e00ff */
[----:B------:R-:W-:Y:S02]  /*4fd0*/  IMAD.MOV.U32 R4, RZ, RZ, R10 ;  /* 0x000000ffff047224 */ /* 0x000fe400078e000a */
[----:B------:R-:W-:Y:S02]  /*4fe0*/  IMAD.MOV.U32 R5, RZ, RZ, R0 ;  /* 0x000000ffff057224 */ /* 0x000fe400078e0000 */
[----:B------:R-:W-:-:S07]  /*4ff0*/  IMAD.MOV.U32 R6, RZ, RZ, R12 ;  /* 0x000000ffff067224 */ /* 0x000fce00078e000c */
.L_x_106:
[----:B------:R-:W0:Y:S01]  /*5000*/  S2R R14, SR_CgaCtaId ;  /* 0x00000000000e7919 */ /* 0x000e220000008800 */
[----:B------:R-:W-:Y:S01]  /*5010*/  MOV R7, 0x400 ;  /* 0x0000040000077802 */ /* 0x000fe20000000f00 */
[----:B------:R-:W1:Y:S03]  /*5020*/  @!P2 LDC R9, c[0x0][0x500] ;  /* 0x00014000ff09ab82 */ /* 0x000e660000000800 */
[----:B0-----:R-:W-:Y:S02]  /*5030*/  LEA R21, R14, R7, 0x18 ;  /* 0x000000070e157211 */ /* 0x001fe400078ec0ff */
[----:B------:R-:W-:-:S03]  /*5040*/  SHF.L.U32 R7, R5, 0x1f, RZ ;  /* 0x0000001f05077819 */ /* 0x000fc600000006ff */
[----:B------:R-:W-:-:S04]  /*5050*/  IMAD R14, R6, 0x8, R21 ;  /* 0x00000008060e7824 */ /* 0x000fc800078e0215 */
[----:B------:R-:W0:Y:S02]  /*5060*/  SYNCS.PHASECHK.TRANS64.TRYWAIT P1, [R14+URZ+0x48], R7 ;  /* 0x000048070e0075a7 */ /* 0x000e24000802017f */
[----:B01----:R-:W-:Y:S05]  /*5070*/  @!P1 BRA `(.L_x_103) ;  /* 0x0000001000249947 */ /* 0x003fea0003800000 */
.L_x_128:
[----:B0-----:R-:W-:Y:S01]  /*5080*/  PRMT R7, R11, 0x9910, RZ ;  /* 0x000099100b077816 */ /* 0x001fe200000000ff */
[----:B------:R0:W-:Y:S03]  /*5090*/  @!P2 SYNCS.ARRIVE.TRANS64 RZ, [R14+URZ], R9 ;  /* 0x000000090effa9a7 */ /* 0x0001e6000800003f */
[----:B------:R-:W-:-:S13]  /*50a0*/  ISETP.NE.AND P1, PT, R7, 0x2, PT ;  /* 0x000000020700780c */ /* 0x000fda0003f25270 */
[----:B0-----:R-:W-:Y:S05]  /*50b0*/  @P1 BRA `(.L_x_104) ;  /* 0x0000000000041947 */ /* 0x001fea0003800000 */
[----:B------:R-:W-:Y:S01]  /*50c0*/  BPT.TRAP 0x1 ;  /* 0x000000040000795c */ /* 0x000fe20000300000 */
.L_x_104:
[----:B------:R-:W-:Y:S05]  /*50d0*/  @P0 BRA `(.L_x_105) ;  /* 0x0000000000040947 */ /* 0x000fea0003800000 */
[----:B------:R-:W-:Y:S01]  /*50e0*/  BPT.TRAP 0x1 ;  /* 0x000000040000795c */ /* 0x000fe20000300000 */
.L_x_105:
[--C-:B------:R-:W-:Y:S01]  /*50f0*/  IMAD R7, R6, 0x4000, R21.reuse ;  /* 0x0000400006077824 */ /* 0x100fe200078e0215 */
[----:B------:R-:W-:Y:S01]  /*5100*/  R2UR UR9, R14 ;  /* 0x000000000e0972ca */ /* 0x000fe200000e0000 */
[----:B------:R-:W-:Y:S01]  /*5110*/  IMAD R21, R6, 0x2000, R21 ;  /* 0x0000200006157824 */ /* 0x000fe200078e0215 */
[----:B------:R-:W-:Y:S01]  /*5120*/  UIADD3 UR4, UP0, UR22, 0xf0, URZ ;  /* 0x000000f016047890 */ /* 0x000fe2000ff1e03f */
[----:B------:R-:W-:Y:S01]  /*5130*/  VIADD R4, R4, 0xffffffff ;  /* 0xffffffff04047836 */ /* 0x000fe20000000000 */
[----:B------:R-:W-:Y:S01]  /*5140*/  R2UR UR5, R7 ;  /* 0x00000000070572ca */ /* 0x000fe200000e0000 */
[----:B------:R-:W-:Y:S01]  /*5150*/  UIADD3 UR24, UP1, UR22, 0x1f0, URZ ;  /* 0x000001f016187890 */ /* 0x000fe2000ff3e03f */
[----:B------:R-:W-:Y:S01]  /*5160*/  R2UR UR8, R21 ;  /* 0x00000000150872ca */ /* 0x000fe200000e0000 */
[----:B------:R-:W-:Y:S01]  /*5170*/  VIADD R6, R6, 0x1 ;  /* 0x0000000106067836 */ /* 0x000fe20000000000 */
[----:B------:R-:W-:Y:S01]  /*5180*/  R2UR UR11, R18 ;  /* 0x00000000120b72ca */ /* 0x000fe200000e0000 */
[----:B------:R-:W-:Y:S01]  /*5190*/  UIADD3.X UR25, URZ, UR23, URZ, UP1, !UPT ;  /* 0x000000173f197290 */ /* 0x000fe20008ffe43f */
[----:B------:R-:W-:Y:S01]  /*51a0*/  R2UR UR10, R20 ;  /* 0x00000000140a72ca */ /* 0x000fe200000e0000 */
[----:B------:R-:W-:Y:S01]  /*51b0*/  UMOV UR6, 0x0 ;  /* 0x0000000000067882 */ /* 0x000fe20000000000 */
[----:B------:R-:W-:Y:S01]  /*51c0*/  R2UR UR12, R8 ;  /* 0x00000000080c72ca */ /* 0x000fe200000e0000 */
[----:B------:R-:W-:Y:S01]  /*51d0*/  UMOV UR7, 0x10000000 ;  /* 0x1000000000077882 */ /* 0x000fe20000000000 */
[----:B------:R-:W-:Y:S01]  /*51e0*/  R2UR UR19, R15 ;  /* 0x000000000f1372ca */ /* 0x000fe200000e0000 */
[----:B------:R-:W-:Y:S01]  /*51f0*/  VIADD R20, R20, 0x20 ;  /* 0x0000002014147836 */ /* 0x000fe20000000000 */
[----:B------:R-:W-:Y:S01]  /*5200*/  ISETP.GT.AND P3, PT, R4, 0x1, PT ;  /* 0x000000010400780c */ /* 0x000fe20003f64270 */
[----:B------:R-:W-:Y:S01]  /*5210*/  UIADD3 UR14, UR5, 0x180, URZ ;  /* 0x00000180050e7890 */ /* 0x000fe2000fffe03f */
[----:B------:R-:W-:Y:S01]  /*5220*/  ISETP.NE.AND P1, PT, R6, 0x9, PT ;  /* 0x000000090600780c */ /* 0x000fe20003f25270 */
[----:B------:R-:W-:-:S02]  /*5230*/  UIADD3.X UR5, URZ, UR23, URZ, UP0, !UPT ;  /* 0x000000173f057290 */ /* 0x000fc400087fe43f */
[----:B------:R-:W-:Y:S01]  /*5240*/  UIADD3 UR15, UR8, 0x24180, URZ ;  /* 0x00024180080f7890 */ /* 0x000fe2000fffe03f */
[----:B------:R-:W-:Y:S02]  /*5250*/  SEL R14, RZ, 0x1, P1 ;  /* 0x00000001ff0e7807 */ /* 0x000fe40000800000 */
[----:B------:R-:W-:Y:S01]  /*5260*/  UMOV UR8, UR14 ;  /* 0x0000000e00087c82 */ /* 0x000fe20008000000 */
[----:B------:R-:W-:Y:S02]  /*5270*/  SEL R6, R6, RZ, P1 ;  /* 0x000000ff06067207 */ /* 0x000fe40000800000 */
[----:B------:R-:W-:Y:S01]  /*5280*/  LOP3.LUT R5, R5, R14, RZ, 0x3c, !PT ;  /* 0x0000000e05057212 */ /* 0x000fe200078e3cff */
[----:B------:R0:W-:Y:S02]  /*5290*/  UTMALDG.3D [UR8], [UR4], desc[UR6] ;  /* 0x00000608040075b4 */ /* 0x0001e40008011000 */
[----:B0-----:R-:W-:Y:S01]  /*52a0*/  UMOV UR8, UR15 ;  /* 0x0000000f00087c82 */ /* 0x001fe20008000000 */
[----:B------:R-:W-:-:S02]  /*52b0*/  UMOV UR11, UR19 ;  /* 0x00000013000b7c82 */ /* 0x000fc40008000000 */
[----:B------:R0:W-:Y:S02]  /*52c0*/  UTMALDG.3D [UR8], [UR24], desc[UR6] ;  /* 0x00000608180075b4 */ /* 0x0001e40008011000 */
[----:B0-----:R-:W-:Y:S05]  /*52d0*/  @P3 BRA `(.L_x_106) ;  /* 0xfffffffc00483947 */ /* 0x001fea000383ffff */
.L_x_102:
[----:B------:R-:W-:Y:S05]  /*52e0*/  BSYNC B1 ;  /* 0x0000000000017941 */ /* 0x000fea0003800000 */
.L_x_101:
[----:B------:R-:W-:Y:S01]  /*52f0*/  LOP3.LUT P3, RZ, R13, 0xff, RZ, 0xc0, !PT ;  /* 0x000000ff0dff7812 */ /* 0x000fe2000786c0ff */
[----:B------:R-:W-:Y:S01]  /*5300*/  IMAD.IADD R12, R3, 0x1, R12 ;  /* 0x00000001030c7824 */ /* 0x000fe200078e020c */
[----:B------:R-:W-:Y:S01]  /*5310*/  IADD3 R16, P4, R16, UR20, RZ ;  /* 0x0000001410107c10 */ /* 0x000fe2000ff9e0ff */
[----:B------:R-:W-:Y:S01]  /*5320*/  ULDC.64 UR4, c[0x0][0x650] ;  /* 0x0001940000047ab9 */ /* 0x000fe20000000a00 */
[----:B------:R-:W-:Y:S01]  /*5330*/  BSSY B1, `(.L_x_107) ;  /* 0x000006a000017945 */ /* 0x000fe20003800000 */
[----:B------:R-:W-:Y:S01]  /*5340*/  IMAD.MOV.U32 R9, RZ, RZ, -0x1 ;  /* 0xffffffffff097424 */ /* 0x000fe200078e00ff */
[----:B------:R-:W-:Y:S01]  /*5350*/  ISETP.GT.U32.AND P1, PT, R12, 0x8, PT ;  /* 0x000000080c00780c */ /* 0x000fe20003f24070 */
[----:B------:R-:W-:Y:S01]  /*5360*/  IMAD.MOV.U32 R8, RZ, RZ, -0x1 ;  /* 0xffffffffff087424 */ /* 0x000fe200078e00ff */
[----:B------:R-:W-:Y:S02]  /*5370*/  IADD3.X R17, R17, UR13, RZ, P4, !PT ;  /* 0x0000000d11117c10 */ /* 0x000fe4000a7fe4ff */
[----:B------:R-:W-:-:S02]  /*5380*/  ISETP.LT.U32.AND P1, PT, R3, 0x9, P1 ;  /* 0x000000090300780c */ /* 0x000fc40000f21070 */
[----:B------:R-:W-:Y:S01]  /*5390*/  PRMT R13, RZ, 0x7610, R13 ;  /* 0x00007610ff0d7816 */ /* 0x000fe2000000000d */
[----:B------:R-:W0:Y:S01]  /*53a0*/  @P3 S2R R5, SR_CgaCtaId ;  /* 0x0000000000053919 */ /* 0x000e220000008800 */
[----:B------:R-:W-:-:S04]  /*53b0*/  @P3 MOV R4, 0x400 ;  /* 0x0000040000043802 */ /* 0x000fc80000000f00 */
[----:B0-----:R-:W-:Y:S01]  /*53c0*/  @P3 LEA R6, R5, R4, 0x18 ;  /* 0x0000000405063211 */ /* 0x001fe200078ec0ff */
[----:B------:R-:W-:-:S03]  /*53d0*/  IMAD.WIDE.U32 R4, R12, 0x38e38e39, RZ ;  /* 0x38e38e390c047825 */ /* 0x000fc600078e00ff */
[----:B------:R0:W-:Y:S01]  /*53e0*/  @P3 SYNCS.ARRIVE.TRANS64.A1T0 RZ, [R6+URZ+0xa8], RZ ;  /* 0x0000a8ff06ff39a7 */ /* 0x0001e2000810003f */
[----:B------:R-:W-:Y:S02]  /*53f0*/  ISETP.GE.U32.AND P3, PT, R3, 0x9, PT ;  /* 0x000000090300780c */ /* 0x000fe40003f66070 */
[----:B------:R-:W-:Y:S02]  /*5400*/  SHF.R.U32.HI R7, RZ, 0x1, R5 ;  /* 0x00000001ff077819 */ /* 0x000fe40000011605 */
[----:B------:R-:W-:Y:S02]  /*5410*/  SEL R5, RZ, 0x1, !P1 ;  /* 0x00000001ff057807 */ /* 0x000fe40004800000 */
[----:B------:R-:W-:Y:S01]  /*5420*/  ISETP.GE.U32.AND P1, PT, R16, UR4, PT ;  /* 0x0000000410007c0c */ /* 0x000fe2000bf26070 */
[----:B------:R-:W-:Y:S01]  /*5430*/  IMAD R12, R7, -0x9, R12 ;  /* 0xfffffff7070c7824 */ /* 0x000fe200078e020c */
[----:B------:R-:W-:Y:S02]  /*5440*/  LOP3.LUT R0, R0, R5, RZ, 0x3c, !PT ;  /* 0x0000000500007212 */ /* 0x000fe400078e3cff */
[----:B------:R-:W-:-:S02]  /*5450*/  ISETP.GE.U32.AND.EX P1, PT, R17, UR5, PT, P1 ;  /* 0x0000000511007c0c */ /* 0x000fc4000bf26110 */
[----:B------:R-:W-:Y:S02]  /*5460*/  PRMT R4, RZ, 0x7610, R4 ;  /* 0x00007610ff047816 */ /* 0x000fe40000000004 */
[----:B------:R-:W-:Y:S01]  /*5470*/  @P3 LOP3.LUT R0, R0, 0x1, R7, 0x78, !PT ;  /* 0x0000000100003812 */ /* 0x000fe200078e7807 */
[----:B------:R-:W-:-:S08]  /*5480*/  IMAD.MOV.U32 R7, RZ, RZ, -0x1 ;  /* 0xffffffffff077424 */ /* 0x000fd000078e00ff */
[----:B0-----:R-:W-:Y:S05]  /*5490*/  @P1 BRA `(.L_x_108) ;  /* 0x00000004004c1947 */ /* 0x001fea0003800000 */
[----:B------:R-:W-:Y:S01]  /*54a0*/  ULDC.64 UR4, c[0x0][0x628] ;  /* 0x00018a0000047ab9 */ /* 0x000fe20000000a00 */
[----:B------:R-:W0:Y:S01]  /*54b0*/  S2R R15, SR_CTAID.X ;  /* 0x00000000000f7919 */ /* 0x000e220000002500 */
[----:B------:R-:W-:Y:S01]  /*54c0*/  ISETP.NE.U32.AND P1, PT, RZ, UR4, PT ;  /* 0x00000004ff007c0c */ /* 0x000fe2000bf25070 */
[----:B------:R-:W-:Y:S01]  /*54d0*/  ULDC UR7, c[0x0][0x630] ;  /* 0x00018c0000077ab9 */ /* 0x000fe20000000800 */
[----:B------:R-:W-:Y:S01]  /*54e0*/  IMAD.MOV.U32 R4, RZ, RZ, R16 ;  /* 0x000000ffff047224 */ /* 0x000fe200078e0010 */
[----:B------:R-:W1:Y:S01]  /*54f0*/  S2R R14, SR_CTAID.Y ;  /* 0x00000000000e7919 */ /* 0x000e620000002600 */
[----:B------:R-:W-:Y:S01]  /*5500*/  ISETP.NE.AND.EX P1, PT, RZ, UR5, PT, P1 ;  /* 0x00000005ff007c0c */ /* 0x000fe2000bf25310 */
[----:B------:R-:W-:-:S12]  /*5510*/  IMAD.MOV.U32 R5, RZ, RZ, R17 ;  /* 0x000000ffff057224 */ /* 0x000fd800078e0011 */
[----:B------:R-:W-:Y:S05]  /*5520*/  @!P1 BRA `(.L_x_109) ;  /* 0x0000000000289947 */ /* 0x000fea0003800000 */
[----:B------:R-:W-:Y:S02]  /*5530*/  ULDC UR6, c[0x0][0x634] ;  /* 0x00018d0000067ab9 */ /* 0x000fe40000000800 */
[----:B------:R-:W-:-:S05]  /*5540*/  IADD3 R9, P1, R16, UR6, RZ ;  /* 0x0000000610097c10 */ /* 0x000fca000ff3e0ff */
[----:B------:R-:W-:-:S04]  /*5550*/  IMAD.X R21, RZ, RZ, R17, P1 ;  /* 0x000000ffff157224 */ /* 0x000fc800008e0611 */
[----:B------:R-:W-:-:S04]  /*5560*/  IMAD.WIDE.U32 R6, R21, UR4, RZ ;  /* 0x0000000415067c25 */ /* 0x000fc8000f8e00ff */
[----:B------:R-:W-:-:S04]  /*5570*/  IMAD.WIDE.U32 R6, P1, R9, UR5, R6 ;  /* 0x0000000509067c25 */ /* 0x000fc8000f820006 */
[----:B------:R-:W-:-:S04]  /*5580*/  IMAD.WIDE.U32 R8, R9, UR4, RZ ;  /* 0x0000000409087c25 */ /* 0x000fc8000f8e00ff */
[----:B------:R-:W-:Y:S01]  /*5590*/  IMAD.X R5, RZ, RZ, RZ, P1 ;  /* 0x000000ffff057224 */ /* 0x000fe200008e06ff */
[----:B------:R-:W-:Y:S01]  /*55a0*/  IADD3 RZ, P1, R9, R6, RZ ;  /* 0x0000000609ff7210 */ /* 0x000fe20007f3e0ff */
[----:B------:R-:W-:-:S04]  /*55b0*/  IMAD.MOV.U32 R4, RZ, RZ, R7 ;  /* 0x000000ffff047224 */ /* 0x000fc800078e0007 */
[----:B------:R-:W-:-:S08]  /*55c0*/  IMAD.WIDE.U32.X R4, R21, UR5, R4, P1 ;  /* 0x0000000515047c25 */ /* 0x000fd000088e0404 */
.L_x_109:
[--C-:B------:R-:W-:Y:S01]  /*55d0*/  SHF.R.U64 R8, R4, UR7, R5.reuse ;  /* 0x0000000704087c19 */ /* 0x100fe20008001205 */
[----:B------:R-:W-:Y:S01]  /*55e0*/  ULDC.64 UR4, c[0x0][0x620] ;  /* 0x0001880000047ab9 */ /* 0x000fe20000000a00 */
[----:B------:R-:W-:Y:S01]  /*55f0*/  SHF.R.U32.HI R4, RZ, UR7, R5 ;  /* 0x00000007ff047c19 */ /* 0x000fe20008011605 */
[----:B------:R-:W2:Y:S01]  /*5600*/  LDC R24, c[0x0][0x144] ;  /* 0x00005100ff187b82 */ /* 0x000ea20000000800 */
[----:B------:R-:W-:Y:S01]  /*5610*/  IADD3 R7, P1, RZ, -R8, RZ ;  /* 0x80000008ff077210 */ /* 0x000fe20007f3e0ff */
[----:B------:R-:W-:Y:S01]  /*5620*/  ULDC.64 UR8, c[0x0][0x640] ;  /* 0x0001900000087ab9 */ /* 0x000fe20000000a00 */
[----:B0-----:R-:W-:Y:S01]  /*5630*/  I2FP.F32.U32 R9, R15 ;  /* 0x0000000f00097245 */ /* 0x001fe20000201000 */
[----:B------:R-:W-:Y:S02]  /*5640*/  ULDC UR6, c[0x0][0x608] ;  /* 0x0001820000067ab9 */ /* 0x000fe40000000800 */
[----:B------:R-:W-:Y:S01]  /*5650*/  IMAD.X R4, RZ, RZ, ~R4, P1 ;  /* 0x000000ffff047224 */ /* 0x000fe200008e0e04 */
[----:B------:R-:W-:Y:S01]  /*5660*/  ISETP.NE.U32.AND P1, PT, RZ, UR8, PT ;  /* 0x00000008ff007c0c */ /* 0x000fe2000bf25070 */
[----:B------:R-:W0:Y:S02]  /*5670*/  LDC R21, c[0x0][0x148] ;  /* 0x00005200ff157b82 */ /* 0x000e240000000800 */
[----:B------:R-:W-:Y:S01]  /*5680*/  IMAD R6, R4, UR4, RZ ;  /* 0x0000000404067c24 */ /* 0x000fe2000f8e02ff */
[----:B------:R-:W-:Y:S01]  /*5690*/  ISETP.NE.AND.EX P1, PT, RZ, UR9, PT, P1 ;  /* 0x00000009ff007c0c */ /* 0x000fe2000bf25310 */
[----:B------:R-:W-:Y:S01]  /*56a0*/  IMAD.WIDE.U32 R4, R7, UR4, R16 ;  /* 0x0000000407047c25 */ /* 0x000fe2000f8e0010 */
[----:B------:R-:W-:-:S03]  /*56b0*/  ULDC UR4, c[0x0][0x150] ;  /* 0x0000540000047ab9 */ /* 0x000fc60000000800 */
[----:B------:R-:W-:Y:S02]  /*56c0*/  IMAD R7, R7, UR5, R6 ;  /* 0x0000000507077c24 */ /* 0x000fe4000f8e0206 */
[----:B------:R-:W-:Y:S01]  /*56d0*/  FMUL R6, R9, UR4 ;  /* 0x0000000409067c20 */ /* 0x000fe20008400000 */
[----:B------:R-:W-:Y:S01]  /*56e0*/  ULDC UR4, c[0x0][0x618] ;  /* 0x0001860000047ab9 */ /* 0x000fe20000000800 */
[----:B------:R-:W-:Y:S01]  /*56f0*/  ULDC UR5, c[0x0][0x154] ;  /* 0x0000550000057ab9 */ /* 0x000fe20000000800 */
[----:B------:R-:W-:-:S03]  /*5700*/  IMAD.IADD R5, R5, 0x1, R7 ;  /* 0x0000000105057824 */ /* 0x000fc600078e0207 */
[----:B------:R-:W3:Y:S02]  /*5710*/  F2I.U32.TRUNC.NTZ R6, R6 ;  /* 0x0000000600067305 */ /* 0x000ee4000020f000 */
[----:B------:R-:W-:Y:S02]  /*5720*/  SHF.R.U64 R9, R4, UR4, R5 ;  /* 0x0000000404097c19 */ /* 0x000fe40008001205 */
[----:B-1----:R-:W-:-:S05]  /*5730*/  I2FP.F32.U32 R4, R14 ;  /* 0x0000000e00047245 */ /* 0x002fca0000201000 */
[----:B------:R-:W-:Y:S01]  /*5740*/  FMUL R22, R4, UR5 ;  /* 0x0000000504167c20 */ /* 0x000fe20008400000 */
[----:B------:R-:W-:Y:S01]  /*5750*/  SHF.R.U32.HI R4, RZ, UR4, R5 ;  /* 0x00000004ff047c19 */ /* 0x000fe20008011605 */
[----:B------:R-:W-:-:S03]  /*5760*/  ULDC UR4, c[0x0][0x658] ;  /* 0x0001960000047ab9 */ /* 0x000fc60000000800 */
[--C-:B------:R-:W-:Y:S01]  /*5770*/  SHF.R.U64 R20, R9, UR6, R4.reuse ;  /* 0x0000000609147c19 */ /* 0x100fe20008001204 */
[----:B------:R-:W1:Y:S01]  /*5780*/  F2I.U32.TRUNC.NTZ R22, R22 ;  /* 0x0000001600167305 */ /* 0x000e62000020f000 */
[----:B------:R-:W-:Y:S01]  /*5790*/  SHF.R.U32.HI R5, RZ, UR6, R4 ;  /* 0x00000006ff057c19 */ /* 0x000fe20008011604 */
[----:B---3--:R-:W-:-:S03]  /*57a0*/  IMAD.MOV R6, RZ, RZ, -R6 ;  /* 0x000000ffff067224 */ /* 0x008fc600078e0a06 */
[----:B------:R-:W-:Y:S01]  /*57b0*/  SHF.R.U64 R18, R20, UR4, R5 ;  /* 0x0000000414127c19 */ /* 0x000fe20008001205 */
[----:B--2---:R-:W-:Y:S01]  /*57c0*/  IMAD R15, R24, R6, R15 ;  /* 0x00000006180f7224 */ /* 0x004fe200078e020f */
[----:B------:R-:W-:-:S03]  /*57d0*/  SHF.R.U32.HI R23, RZ, UR4, R5 ;  /* 0x00000004ff177c19 */ /* 0x000fc60008011605 */
[----:B------:R-:W-:Y:S02]  /*57e0*/  IMAD.MOV.U32 R4, RZ, RZ, R18 ;  /* 0x000000ffff047224 */ /* 0x000fe400078e0012 */
[----:B------:R-:W-:Y:S01]  /*57f0*/  IMAD.MOV.U32 R5, RZ, RZ, R23 ;  /* 0x000000ffff057224 */ /* 0x000fe200078e0017 */
[----:B-1----:R-:W-:Y:S06]  /*5800*/  @!P1 BRA `(.L_x_110) ;  /* 0x0000000000289947 */ /* 0x002fec0003800000 */
[----:B------:R-:W-:Y:S02]  /*5810*/  ULDC UR4, c[0x0][0x64c] ;  /* 0x0001930000047ab9 */ /* 0x000fe40000000800 */
[----:B------:R-:W-:-:S05]  /*5820*/  IADD3 R5, P1, R18, UR4, RZ ;  /* 0x0000000412057c10 */ /* 0x000fca000ff3e0ff */
[----:B------:R-:W-:-:S04]  /*5830*/  IMAD.X R23, RZ, RZ, R23, P1 ;  /* 0x000000ffff177224 */ /* 0x000fc800008e0617 */
[----:B------:R-:W-:-:S04]  /*5840*/  IMAD.WIDE.U32 R6, R23, UR8, RZ ;  /* 0x0000000817067c25 */ /* 0x000fc8000f8e00ff */
[----:B------:R-:W-:-:S04]  /*5850*/  IMAD.WIDE.U32 R6, P1, R5, UR9, R6 ;  /* 0x0000000905067c25 */ /* 0x000fc8000f820006 */
[----:B------:R-:W-:-:S04]  /*5860*/  IMAD.WIDE.U32 R4, R5, UR8, RZ ;  /* 0x0000000805047c25 */ /* 0x000fc8000f8e00ff */
[----:B------:R-:W-:Y:S01]  /*5870*/  IMAD.MOV.U32 R4, RZ, RZ, R7 ;  /* 0x000000ffff047224 */ /* 0x000fe200078e0007 */
[----:B------:R-:W-:Y:S01]  /*5880*/  IADD3 RZ, P3, R5, R6, RZ ;  /* 0x0000000605ff7210 */ /* 0x000fe20007f7e0ff */
[----:B------:R-:W-:-:S04]  /*5890*/  IMAD.X R5, RZ, RZ, RZ, P1 ;  /* 0x000000ffff057224 */ /* 0x000fc800008e06ff */
[----:B------:R-:W-:-:S08]  /*58a0*/  IMAD.WIDE.U32.X R4, R23, UR9, R4, P3 ;  /* 0x0000000917047c25 */ /* 0x000fd000098e0404 */
.L_x_110:
[----:B------:R-:W-:Y:S01]  /*58b0*/  ISETP.NE.AND P1, PT, R2, 0x1, PT ;  /* 0x000000010200780c */ /* 0x000fe20003f25270 */
[----:B------:R-:W-:Y:S01]  /*58c0*/  ULDC UR4, c[0x0][0x648] ;  /* 0x0001920000047ab9 */ /* 0x000fe20000000800 */
[----:B------:R-:W-:Y:S01]  /*58d0*/  LOP3.LUT R20, R20, UR17, RZ, 0xc0, !PT ;  /* 0x0000001114147c12 */ /* 0x000fe2000f8ec0ff */
[----:B------:R-:W-:Y:S01]  /*58e0*/  IMAD.MOV R22, RZ, RZ, -R22 ;  /* 0x000000ffff167224 */ /* 0x000fe200078e0a16 */
[----:B------:R-:W-:Y:S01]  /*58f0*/  SHF.R.U64 R5, R4, UR4, R5 ;  /* 0x0000000404057c19 */ /* 0x000fe20008001205 */
[----:B------:R-:W-:Y:S01]  /*5900*/  ULDC UR4, c[0x0][0x638] ;  /* 0x00018e0000047ab9 */ /* 0x000fe20000000800 */
[----:B------:R-:W-:Y:S01]  /*5910*/  LOP3.LUT R9, R9, UR16, RZ, 0xc0, !PT ;  /* 0x0000001009097c12 */ /* 0x000fe2000f8ec0ff */
[----:B------:R-:W-:Y:S01]  /*5920*/  ULDC UR5, c[0x0][0x610] ;  /* 0x0001840000057ab9 */ /* 0x000fe20000000800 */
[----:B------:R-:W-:Y:S02]  /*5930*/  IMAD.MOV.U32 R4, RZ, RZ, 0x1 ;  /* 0x00000001ff047424 */ /* 0x000fe400078e00ff */
[----:B------:R-:W-:-:S02]  /*5940*/  IMAD.MOV R7, RZ, RZ, -R5 ;  /* 0x000000ffff077224 */ /* 0x000fc400078e0a05 */
[----:B------:R-:W-:Y:S02]  /*5950*/  IMAD R20, R5, UR18, R20 ;  /* 0x0000001205147c24 */ /* 0x000fe4000f8e0214 */
[----:B0-----:R-:W-:Y:S02]  /*5960*/  @P1 IMAD R15, R21, R22, R14 ;  /* 0x00000016150f1224 */ /* 0x001fe400078e020e */
[----:B------:R-:W-:Y:S01]  /*5970*/  IMAD R18, R7, UR4, R18 ;  /* 0x0000000407127c24 */ /* 0x000fe2000f8e0212 */
[----:B------:R-:W-:Y:S01]  /*5980*/  ULDC UR4, c[0x0][0x600] ;  /* 0x0001800000047ab9 */ /* 0x000fe20000000800 */
[----:B------:R-:W-:Y:S02]  /*5990*/  IMAD R15, R20, UR5, R15 ;  /* 0x00000005140f7c24 */ /* 0x000fe4000f8e020f */
[----:B------:R-:W-:-:S05]  /*59a0*/  IMAD R18, R18, UR4, R9 ;  /* 0x0000000412127c24 */ /* 0x000fca000f8e0209 */
[----:B------:R-:W-:Y:S02]  /*59b0*/  SEL R9, R18, R15, !P1 ;  /* 0x0000000f12097207 */ /* 0x000fe40004800000 */
[----:B------:R-:W-:-:S07]  /*59c0*/  SEL R7, R15, R18, !P1 ;  /* 0x000000120f077207 */ /* 0x000fce0004800000 */
.L_x_108:
[----:B------:R-:W-:Y:S05]  /*59d0*/  BSYNC B1 ;  /* 0x0000000000017941 */ /* 0x000fea0003800000 */
.L_x_107:
[----:B------:R-:W-:-:S13]  /*59e0*/  LOP3.LUT P1, RZ, R4, 0xff, RZ, 0xc0, !PT ;  /* 0x000000ff04ff7812 */ /* 0x000fda000782c0ff */
[----:B------:R-:W-:Y:S05]  /*59f0*/  @P1 BRA `(.L_x_111) ;  /* 0xfffffff4004c1947 */ /* 0x000fea000383ffff */
[----:B------:R-:W-:Y:S05]  /*5a00*/  BSYNC B0 ;  /* 0x0000000000007941 */ /* 0x000fea0003800000 */
.L_x_99:
[----:B------:R-:W-:-:S03]  /*5a10*/  UMOV UR4, 0xffffffff ;  /* 0xffffffff00047882 */ /* 0x000fc60000000000 */
[----:B------:R-:W-:Y:S05]  /*5a20*/  BRA.DIV UR4, `(.L_x_112) ;  /* 0x0000000604cc7947 */ /* 0x000fea000b800000 */
[----:B------:R-:W-:-:S13]  /*5a30*/  ELECT P6, URZ, PT ;  /* 0x00000000003f782f */ /* 0x000fda00038c0000 */
.L_x_131:
[----:B------:R-:W-:Y:S04]  /*5a40*/  BSSY B0, `(.L_x_113) ;  /* 0x0000058000007945 */ /* 0x000fe80003800000 */
[----:B------:R-:W-:Y:S05]  /*5a50*/  @!P6 BRA `(.L_x_114) ;  /* 0x000000040058e947 */ /* 0x000fea0003800000 */
[----:B------:R-:W-:-:S04]  /*5a60*/  LOP3.LUT R19, R19, 0x2, RZ, 0xfc, !PT ;  /* 0x0000000213137812 */ /* 0x000fc800078efcff */
[----:B------:R-:W-:-:S13]  /*5a70*/  ISETP.NE.AND P0, PT, R19, 0x3, PT ;  /* 0x000000031300780c */ /* 0x000fda0003f05270 */
[----:B------:R-:W-:Y:S05]  /*5a80*/  @!P0 BRA `(.L_x_115) ;  /* 0x0000000000048947 */ /* 0x000fea0003800000 */
[----:B------:R-:W-:Y:S01]  /*5a90*/  BPT.TRAP 0x1 ;  /* 0x000000040000795c */ /* 0x000fe20000300000 */
.L_x_115:
[----:B------:R-:W0:Y:S01]  /*5aa0*/  S2R R3, SR_CgaCtaId ;  /* 0x0000000000037919 */ /* 0x000e220000008800 */
[----:B------:R-:W-:-:S04]  /*5ab0*/  MOV R2, 0x400 ;  /* 0x0000040000027802 */ /* 0x000fc80000000f00 */
[----:B0-----:R-:W-:Y:S02]  /*5ac0*/  LEA R3, R3, R2, 0x18 ;  /* 0x0000000203037211 */ /* 0x001fe400078ec0ff */
[----:B------:R-:W-:-:S03]  /*5ad0*/  SHF.L.U32 R2, R0, 0x1f, RZ ;  /* 0x0000001f00027819 */ /* 0x000fc600000006ff */
[----:B------:R-:W-:-:S04]  /*5ae0*/  VIADD R3, R3, 0x48 ;  /* 0x0000004803037836 */ /* 0x000fc80000000000 */
[C---:B------:R-:W-:Y:S02]  /*5af0*/  IMAD R7, R12.reuse, 0x8, R3 ;  /* 0x000000080c077824 */ /* 0x040fe400078e0203 */
[----:B------:R-:W-:Y:S02]  /*5b00*/  VIADD R12, R12, 0x1 ;  /* 0x000000010c0c7836 */ /* 0x000fe40000000000 */
[----:B------:R-:W0:Y:S03]  /*5b10*/  SYNCS.PHASECHK.TRANS64.TRYWAIT P0, [R7+URZ], R2 ;  /* 0x00000002070075a7 */ /* 0x000e26000800017f */
[----:B------:R-:W-:-:S04]  /*5b20*/  ISETP.NE.AND P1, PT, R12, 0x9, PT ;  /* 0x000000090c00780c */ /* 0x000fc80003f25270 */
[----:B------:R-:W-:Y:S02]  /*5b30*/  SEL R5, RZ, 0x1, P1 ;  /* 0x00000001ff057807 */ /* 0x000fe40000800000 */
[----:B------:R-:W-:Y:S02]  /*5b40*/  SEL R12, R12, RZ, P1 ;  /* 0x000000ff0c0c7207 */ /* 0x000fe40000800000 */
[----:B------:R-:W-:-:S03]  /*5b50*/  LOP3.LUT R5, R0, R5, RZ, 0x3c, !PT ;  /* 0x0000000500057212 */ /* 0x000fc600078e3cff */
[----:B------:R-:W-:Y:S01]  /*5b60*/  IMAD R9, R12, 0x8, R3 ;  /* 0x000000080c097824 */ /* 0x000fe200078e0203 */
[----:B------:R-:W-:Y:S01]  /*5b70*/  SHF.L.U32 R4, R5, 0x1f, RZ ;  /* 0x0000001f05047819 */ /* 0x000fe200000006ff */
[----:B0-----:R-:W-:Y:S06]  /*5b80*/  @!P0 BRA `(.L_x_116) ;  /* 0x0000000400948947 */ /* 0x001fec0003800000 */
.L_x_132:
[----:B------:R-:W1:Y:S01]  /*5b90*/  SYNCS.PHASECHK.TRANS64.TRYWAIT P0, [R9+URZ], R4 ;  /* 0x00000004090075a7 */ /* 0x000e62000800017f */
[----:B------:R-:W-:-:S05]  /*5ba0*/  VIADD R0, R12, 0x1 ;  /* 0x000000010c007836 */ /* 0x000fca0000000000 */
[----:B------:R-:W-:-:S04]  /*5bb0*/  ISETP.NE.AND P1, PT, R0, 0x9, PT ;  /* 0x000000090000780c */ /* 0x000fc80003f25270 */
[----:B0-----:R-:W-:Y:S02]  /*5bc0*/  SEL R2, RZ, 0x1, P1 ;  /* 0x00000001ff027807 */ /* 0x001fe40000800000 */
[----:B------:R-:W-:Y:S02]  /*5bd0*/  SEL R0, R0, RZ, P1 ;  /* 0x000000ff00007207 */ /* 0x000fe40000800000 */
[----:B------:R-:W-:-:S03]  /*5be0*/  LOP3.LUT R7, R5, R2, RZ, 0x3c, !PT ;  /* 0x0000000205077212 */ /* 0x000fc600078e3cff */
[----:B------:R-:W-:Y:S01]  /*5bf0*/  IMAD R6, R0, 0x8, R3 ;  /* 0x0000000800067824 */ /* 0x000fe200078e0203 */
[----:B------:R-:W-:Y:S01]  /*5c00*/  SHF.L.U32 R5, R7, 0x1f, RZ ;  /* 0x0000001f07057819 */ /* 0x000fe200000006ff */
[----:B-1----:R-:W-:Y:S06]  /*5c10*/  @!P0 BRA `(.L_x_117) ;  /* 0x0000000400848947 */ /* 0x002fec0003800000 */
.L_x_133:
[----:B------:R-:W1:Y:S01]  /*5c20*/  SYNCS.PHASECHK.TRANS64.TRYWAIT P0, [R6+URZ], R5 ;  /* 0x00000005060075a7 */ /* 0x000e62000800017f */
[----:B------:R-:W-:-:S05]  /*5c30*/  VIADD R0, R0, 0x1 ;  /* 0x0000000100007836 */ /* 0x000fca0000000000 */
[----:B------:R-:W-:-:S04]  /*5c40*/  ISETP.NE.AND P1, PT, R0, 0x9, PT ;  /* 0x000000090000780c */ /* 0x000fc80003f25270 */
[----:B------:R-:W-:Y:S02]  /*5c50*/  SEL R2, RZ, 0x1, P1 ;  /* 0x00000001ff027807 */ /* 0x000fe40000800000 */
[----:B------:R-:W-:Y:S02]  /*5c60*/  SEL R0, R0, RZ, P1 ;  /* 0x000000ff00007207 */ /* 0x000fe40000800000 */
[----:B------:R-:W-:-:S03]  /*5c70*/  LOP3.LUT R7, R7, R2, RZ, 0x3c, !PT ;  /* 0x0000000207077212 */ /* 0x000fc600078e3cff */
[----:B0-----:R-:W-:Y:S01]  /*5c80*/  IMAD R9, R0, 0x8, R3 ;  /* 0x0000000800097824 */ /* 0x001fe200078e0203 */
[----:B------:R-:W-:Y:S01]  /*5c90*/  SHF.L.U32 R4, R7, 0x1f, RZ ;  /* 0x0000001f07047819 */ /* 0x000fe200000006ff */
[----:B-1----:R-:W-:Y:S06]  /*5ca0*/  @!P0 BRA `(.L_x_118) ;  /* 0x0000000400748947 */ /* 0x002fec0003800000 */
.L_x_134:
        /* <DEDUP_REMOVED lines=9> */
.L_x_135:
        /* <DEDUP_REMOVED lines=9> */
.L_x_136:
        /* <DEDUP_REMOVED lines=9> */
.L_x_137:
        /* <DEDUP_REMOVED lines=9> */
.L_x_138:
[----:B------:R-:W1:Y:S01]  /*5ef0*/  SYNCS.PHASECHK.TRANS64.TRYWAIT P0, [R9+URZ], R4 ;  /* 0x00000004090075a7 */ /* 0x000e62000800017f */
[----:B------:R-:W-:-:S05]  /*5f00*/  VIADD R0, R0, 0x1 ;  /* 0x0000000100007836 */ /* 0x000fca0000000000 */
[----:B------:R-:W-:-:S04]  /*5f10*/  ISETP.NE.AND P1, PT, R0, 0x9, PT ;  /* 0x000000090000780c */ /* 0x000fc80003f25270 */
[----:B------:R-:W-:Y:S02]  /*5f20*/  SEL R2, RZ, 0x1, P1 ;  /* 0x00000001ff027807 */ /* 0x000fe40000800000 */
[----:B------:R-:W-:Y:S02]  /*5f30*/  SEL R0, R0, RZ, P1 ;  /* 0x000000ff00007207 */ /* 0x000fe40000800000 */
[----:B------:R-:W-:Y:S01]  /*5f40*/  LOP3.LUT R2, R7, R2, RZ, 0x3c, !PT ;  /* 0x0000000207027212 */ /* 0x000fe200078e3cff */
[----:B-1----:R-:W-:Y:S06]  /*5f50*/  @!P0 BRA `(.L_x_123) ;  /* 0x00000004002c8947 */ /* 0x002fec0003800000 */
.L_x_139:
[----:B------:R-:W-:Y:S01]  /*5f60*/  IMAD R3, R0, 0x8, R3 ;  /* 0x0000000800037824 */ /* 0x000fe200078e0203 */
[----:B------:R-:W-:-:S07]  /*5f70*/  SHF.L.U32 R0, R2, 0x1f, RZ ;  /* 0x0000001f02007819 */ /* 0x000fce00000006ff */
.L_x_124:
[----:B--2---:R2:W3:Y:S02]  /*5f80*/  SYNCS.PHASECHK.TRANS64.TRYWAIT P0, [R3+URZ], R0 ;  /* 0x00000000030075a7 */ /* 0x0044e4000800017f */
[----:B---3--:R-:W-:Y:S05]  /*5f90*/  @!P0 NANOSLEEP.SYNCS 0x989680 ;  /* 0x009896800000895d */ /* 0x008fea0003900000 */
[----:B------:R-:W3:Y:S02]  /*5fa0*/  @!P0 SYNCS.PHASECHK.TRANS64 P0, [R3+URZ], R0 ;  /* 0x00000000030085a7 */ /* 0x000ee4000800007f */
[----:B---3--:R-:W-:Y:S05]  /*5fb0*/  @!P0 BRA `(.L_x_124) ;  /* 0xfffffffc00f08947 */ /* 0x008fea000383ffff */
.L_x_114:
[----:B------:R-:W-:Y:S05]  /*5fc0*/  BSYNC B0 ;  /* 0x0000000000007941 */ /* 0x000fea0003800000 */
.L_x_113:
[----:B------:R-:W-:Y:S05]  /*5fd0*/  EXIT ;  /* 0x000000000000794d */ /* 0x000fea0003800000 */
.L_x_18:
[----:B---3--:R3:W4:Y:S02]  /*5fe0*/  SYNCS.PHASECHK.TRANS64.TRYWAIT P1, [R3+URZ], R0 ;  /* 0x00000000030075a7 */ /* 0x008724000802017f */
[----:B----4-:R-:W-:Y:S05]  /*5ff0*/  @!P1 NANOSLEEP.SYNCS 0x989680 ;  /* 0x009896800000995d */ /* 0x010fea0003900000 */
[----:B------:R-:W4:Y:S02]  /*6000*/  @!P1 SYNCS.PHASECHK.TRANS64 P1, [R3+URZ], R0 ;  /* 0x00000000030095a7 */ /* 0x000f24000802007f */
[----:B----4-:R-:W-:Y:S05]  /*6010*/  @!P1 BRA `(.L_x_18) ;  /* 0xfffffffc00f09947 */ /* 0x010fea000383ffff */
[----:B------:R-:W-:Y:S05]  /*6020*/  BRA `(.L_x_17) ;  /* 0xffffffb000ac7947 */ /* 0x000fea000383ffff */
.L_x_23:
[----:B-1----:R-:W-:-:S04]  /*6030*/  IMAD.U32 R4, RZ, RZ, UR8 ;  /* 0x00000008ff047e24 */ /* 0x002fc8000f8e00ff */
[----:B------:R1:W2:Y:S03]  /*6040*/  SYNCS.PHASECHK.TRANS64.TRYWAIT P1, [R4+URZ], R3 ;  /* 0x00000003040075a7 */ /* 0x0002a6000802017f */
[----:B--2---:R-:W-:Y:S05]  /*6050*/  @!P1 NANOSLEEP.SYNCS 0x989680 ;  /* 0x009896800000995d */ /* 0x004fea0003900000 */
[----:B------:R-:W2:Y:S02]  /*6060*/  @!P1 SYNCS.PHASECHK.TRANS64 P1, [R4+URZ], R3 ;  /* 0x00000003040095a7 */ /* 0x000ea4000802007f */
[----:B--2---:R-:W-:Y:S05]  /*6070*/  @!P1 BRA `(.L_x_23) ;  /* 0xfffffffc00ec9947 */ /* 0x004fea000383ffff */
[----:B------:R-:W-:Y:S05]  /*6080*/  BRA `(.L_x_22) ;  /* 0xffffffb4008c7947 */ /* 0x000fea000383ffff */
.L_x_100:
[----:B------:R-:W-:Y:S01]  /*6090*/  BSSY B1, `(.L_x_125) ;  /* 0x0000006000017945 */ /* 0x000fe20003800000 */
[----:B------:R-:W-:-:S07]  /*60a0*/  IMAD.MOV.U32 R15, RZ, RZ, -0x1 ;  /* 0xffffffffff0f7424 */ /* 0x000fce00078e00ff */
[----:B------:R-:W-:Y:S05]  /*60b0*/  WARPSYNC.COLLECTIVE R15, `(.L_x_126) ;  /* 0x000000000f0c7348 */ /* 0x000fea0003c00000 */
[----:B------:R-:W-:Y:S02]  /*60c0*/  ELECT P6, UR62, PT ;  /* 0x00000000003e782f */ /* 0x000fe400038c0000 */
[----:B------:R-:W-:Y:S01]  /*60d0*/  MOV R14, UR62 ;  /* 0x0000003e000e7c02 */ /* 0x000fe20008000f00 */
[----:B------:R-:W-:Y:S10]  /*60e0*/  ENDCOLLECTIVE ;  /* 0x000000000000791b */ /* 0x000ff40003800000 */
.L_x_126:
[----:B------:R-:W-:Y:S05]  /*60f0*/  BSYNC B1 ;  /* 0x0000000000017941 */ /* 0x000fea0003800000 */
.L_x_125:
[----:B------:R-:W-:Y:S05]  /*6100*/  BRA `(.L_x_127) ;  /* 0xffffffec00947947 */ /* 0x000fea000383ffff */
.L_x_103:
[----:B0-----:R0:W1:Y:S02]  /*6110*/  SYNCS.PHASECHK.TRANS64.TRYWAIT P1, [R14+URZ+0x48], R7 ;  /* 0x000048070e0075a7 */ /* 0x001064000802017f */
[----:B-1----:R-:W-:Y:S05]  /*6120*/  @!P1 NANOSLEEP.SYNCS 0x989680 ;  /* 0x009896800000995d */ /* 0x002fea0003900000 */
[----:B------:R-:W1:Y:S02]  /*6130*/  @!P1 SYNCS.PHASECHK.TRANS64 P1, [R14+URZ+0x48], R7 ;  /* 0x000048070e0095a7 */ /* 0x000e64000802007f */
[----:B-1----:R-:W-:Y:S05]  /*6140*/  @!P1 BRA `(.L_x_103) ;  /* 0xfffffffc00f09947 */ /* 0x002fea000383ffff */
[----:B------:R-:W-:Y:S05]  /*6150*/  BRA `(.L_x_128) ;  /* 0xffffffec00c87947 */ /* 0x000fea000383ffff */
.L_x_112:
[----:B------:R-:W-:Y:S01]  /*6160*/  BSSY B0, `(.L_x_129) ;  /* 0x0000006000007945 */ /* 0x000fe20003800000 */
[----:B------:R-:W-:-:S07]  /*6170*/  IMAD.MOV.U32 R15, RZ, RZ, -0x1 ;  /* 0xffffffffff0f7424 */ /* 0x000fce00078e00ff */
[----:B------:R-:W-:Y:S05]  /*6180*/  WARPSYNC.COLLECTIVE R15, `(.L_x_130) ;  /* 0x000000000f0c7348 */ /* 0x000fea0003c00000 */
[----:B------:R-:W-:Y:S02]  /*6190*/  ELECT P6, UR62, PT ;  /* 0x00000000003e782f */ /* 0x000fe400038c0000 */
[----:B------:R-:W-:Y:S01]  /*61a0*/  MOV R14, UR62 ;  /* 0x0000003e000e7c02 */ /* 0x000fe20008000f00 */
[----:B------:R-:W-:Y:S10]  /*61b0*/  ENDCOLLECTIVE ;  /* 0x000000000000791b */ /* 0x000ff40003800000 */
.L_x_130:
[----:B------:R-:W-:Y:S05]  /*61c0*/  BSYNC B0 ;  /* 0x0000000000007941 */ /* 0x000fea0003800000 */
.L_x_129:
[----:B------:R-:W-:Y:S05]  /*61d0*/  BRA `(.L_x_131) ;  /* 0xfffffff800187947 */ /* 0x000fea000383ffff */
.L_x_116:
[----:B0-----:R0:W1:Y:S02]  /*61e0*/  SYNCS.PHASECHK.TRANS64.TRYWAIT P0, [R7+URZ], R2 ;  /* 0x00000002070075a7 */ /* 0x001064000800017f */
[----:B-1----:R-:W-:Y:S05]  /*61f0*/  @!P0 NANOSLEEP.SYNCS 0x989680 ;  /* 0x009896800000895d */ /* 0x002fea0003900000 */
[----:B------:R-:W1:Y:S02]  /*6200*/  @!P0 SYNCS.PHASECHK.TRANS64 P0, [R7+URZ], R2 ;  /* 0x00000002070085a7 */ /* 0x000e64000800007f */
[----:B-1----:R-:W-:Y:S05]  /*6210*/  @!P0 BRA `(.L_x_116) ;  /* 0xfffffffc00f08947 */ /* 0x002fea000383ffff */
[----:B------:R-:W-:Y:S05]  /*6220*/  BRA `(.L_x_132) ;  /* 0xfffffff800587947 */ /* 0x000fea000383ffff */
.L_x_117:
[----:B0-----:R0:W1:Y:S02]  /*6230*/  SYNCS.PHASECHK.TRANS64.TRYWAIT P0, [R9+URZ], R4 ;  /* 0x00000004090075a7 */ /* 0x001064000800017f */
[----:B-1----:R-:W-:Y:S05]  /*6240*/  @!P0 NANOSLEEP.SYNCS 0x989680 ;  /* 0x009896800000895d */ /* 0x002fea0003900000 */
[----:B------:R-:W1:Y:S02]  /*6250*/  @!P0 SYNCS.PHASECHK.TRANS64 P0, [R9+URZ], R4 ;  /* 0x00000004090085a7 */ /* 0x000e64000800007f */
[----:B-1----:R-:W-:Y:S05]  /*6260*/  @!P0 BRA `(.L_x_117) ;  /* 0xfffffffc00f08947 */ /* 0x002fea000383ffff */
[----:B------:R-:W-:Y:S05]  /*6270*/  BRA `(.L_x_133) ;  /* 0xfffffff800687947 */ /* 0x000fea000383ffff */
.L_x_118:
[----:B0-----:R0:W1:Y:S02]  /*6280*/  SYNCS.PHASECHK.TRANS64.TRYWAIT P0, [R6+URZ], R5 ;  /* 0x00000005060075a7 */ /* 0x001064000800017f */
[----:B-1----:R-:W-:Y:S05]  /*6290*/  @!P0 NANOSLEEP.SYNCS 0x989680 ;  /* 0x009896800000895d */ /* 0x002fea0003900000 */
[----:B------:R-:W1:Y:S02]  /*62a0*/  @!P0 SYNCS.PHASECHK.TRANS64 P0, [R6+URZ], R5 ;  /* 0x00000005060085a7 */ /* 0x000e64000800007f */
[----:B-1----:R-:W-:Y:S05]  /*62b0*/  @!P0 BRA `(.L_x_118) ;  /* 0xfffffffc00f08947 */ /* 0x002fea000383ffff */
[----:B------:R-:W-:Y:S05]  /*62c0*/  BRA `(.L_x_134) ;  /* 0xfffffff800787947 */ /* 0x000fea000383ffff */
.L_x_119:
[----:B0-----:R0:W1:Y:S02]  /*62d0*/  SYNCS.PHASECHK.TRANS64.TRYWAIT P0, [R9+URZ], R4 ;  /* 0x00000004090075a7 */ /* 0x001064000800017f */
[----:B-1----:R-:W-:Y:S05]  /*62e0*/  @!P0 NANOSLEEP.SYNCS 0x989680 ;  /* 0x009896800000895d */ /* 0x002fea0003900000 */
[----:B------:R-:W1:Y:S02]  /*62f0*/  @!P0 SYNCS.PHASECHK.TRANS64 P0, [R9+URZ], R4 ;  /* 0x00000004090085a7 */ /* 0x000e64000800007f */
[----:B-1----:R-:W-:Y:S05]  /*6300*/  @!P0 BRA `(.L_x_119) ;  /* 0xfffffffc00f08947 */ /* 0x002fea000383ffff */
[----:B------:R-:W-:Y:S05]  /*6310*/  BRA `(.L_x_135) ;  /* 0xfffffff800887947 */ /* 0x000fea000383ffff */
.L_x_120:
[----:B0-----:R0:W1:Y:S02]  /*6320*/  SYNCS.PHASECHK.TRANS64.TRYWAIT P0, [R6+URZ], R5 ;  /* 0x00000005060075a7 */ /* 0x001064000800017f */
[----:B-1----:R-:W-:Y:S05]  /*6330*/  @!P0 NANOSLEEP.SYNCS 0x989680 ;  /* 0x009896800000895d */ /* 0x002fea0003900000 */
[----:B------:R-:W1:Y:S02]  /*6340*/  @!P0 SYNCS.PHASECHK.TRANS64 P0, [R6+URZ], R5 ;  /* 0x00000005060085a7 */ /* 0x000e64000800007f */
[----:B-1----:R-:W-:Y:S05]  /*6350*/  @!P0 BRA `(.L_x_120) ;  /* 0xfffffffc00f08947 */ /* 0x002fea000383ffff */
[----:B------:R-:W-:Y:S05]  /*6360*/  BRA `(.L_x_136) ;  /* 0xfffffff800987947 */ /* 0x000fea000383ffff */
.L_x_121:
[----:B0-----:R0:W1:Y:S02]  /*6370*/  SYNCS.PHASECHK.TRANS64.TRYWAIT P0, [R9+URZ], R4 ;  /* 0x00000004090075a7 */ /* 0x001064000800017f */
[----:B-1----:R-:W-:Y:S05]  /*6380*/  @!P0 NANOSLEEP.SYNCS 0x989680 ;  /* 0x009896800000895d */ /* 0x002fea0003900000 */
[----:B------:R-:W1:Y:S02]  /*6390*/  @!P0 SYNCS.PHASECHK.TRANS64 P0, [R9+URZ], R4 ;  /* 0x00000004090085a7 */ /* 0x000e64000800007f */
[----:B-1----:R-:W-:Y:S05]  /*63a0*/  @!P0 BRA `(.L_x_121) ;  /* 0xfffffffc00f08947 */ /* 0x002fea000383ffff */
[----:B------:R-:W-:Y:S05]  /*63b0*/  BRA `(.L_x_137) ;  /* 0xfffffff800a87947 */ /* 0x000fea000383ffff */
.L_x_122:
[----:B0-----:R0:W1:Y:S02]  /*63c0*/  SYNCS.PHASECHK.TRANS64.TRYWAIT P0, [R6+URZ], R5 ;  /* 0x00000005060075a7 */ /* 0x001064000800017f */
[----:B-1----:R-:W-:Y:S05]  /*63d0*/  @!P0 NANOSLEEP.SYNCS 0x989680 ;  /* 0x009896800000895d */ /* 0x002fea0003900000 */
[----:B------:R-:W1:Y:S02]  /*63e0*/  @!P0 SYNCS.PHASECHK.TRANS64 P0, [R6+URZ], R5 ;  /* 0x00000005060085a7 */ /* 0x000e64000800007f */
[----:B-1----:R-:W-:Y:S05]  /*63f0*/  @!P0 BRA `(.L_x_122) ;  /* 0xfffffffc00f08947 */ /* 0x002fea000383ffff */
[----:B------:R-:W-:Y:S05]  /*6400*/  BRA `(.L_x_138) ;  /* 0xfffffff800b87947 */ /* 0x000fea000383ffff */
.L_x_123:
[----:B-1----:R1:W2:Y:S02]  /*6410*/  SYNCS.PHASECHK.TRANS64.TRYWAIT P0, [R9+URZ], R4 ;  /* 0x00000004090075a7 */ /* 0x0022a4000800017f */
[----:B--2---:R-:W-:Y:S05]  /*6420*/  @!P0 NANOSLEEP.SYNCS 0x989680 ;  /* 0x009896800000895d */ /* 0x004fea0003900000 */
[----:B------:R-:W2:Y:S02]  /*6430*/  @!P0 SYNCS.PHASECHK.TRANS64 P0, [R9+URZ], R4 ;  /* 0x00000004090085a7 */ /* 0x000ea4000800007f */
[----:B--2---:R-:W-:Y:S05]  /*6440*/  @!P0 BRA `(.L_x_123) ;  /* 0xfffffffc00f08947 */ /* 0x004fea000383ffff */
[----:B------:R-:W-:Y:S05]  /*6450*/  BRA `(.L_x_139) ;  /* 0xfffffff800c07947 */ /* 0x000fea000383ffff */
.L_x_140:
[----:B------:R-:W-:-:S00]  /*6460*/  BRA `(.L_x_140) ;  /* 0xfffffffc00fc7947 */ /* 0x000fc0000383ffff */
[----:B------:R-:W-:-:S00]  /*6470*/  NOP ;  /* 0x0000000000007918 */ /* 0x000fc00000000000 */
        /* <DEDUP_REMOVED lines=8> */
.L_x_141:


//--------------------- .nv.global.init           --------------------------
	.section	.nv.global.init,"aw",@progbits
.nv.global.init:
	.type		$str$22,@object
	.size		$str$22,($str$23 - $str$22)
$str$22:
        /*0000*/ 	.byte	0x6b, 0x5f, 0x74, 0x69, 0x6c, 0x65, 0x5f, 0x63, 0x6f, 0x75, 0x6e, 0x74, 0x20, 0x3e, 0x3d, 0x20
        /*0010*/ 	.byte	0x31, 0x00
	.type		$str$23,@object
	.size		$str$23,(__unnamed_1 - $str$23)
$str$23:
        /*0012*/ 	.byte	0x2f, 0x74, 0x6d, 0x70, 0x2f, 0x63, 0x75, 0x74, 0x6c, 0x61, 0x73, 0x73, 0x5f, 0x73, 0x77, 0x65
        /*0022*/ 	.byte	0x65, 0x70, 0x5f, 0x73, 0x72, 0x63, 0x2f, 0x69, 0x6e, 0x63, 0x6c, 0x75, 0x64, 0x65, 0x2f, 0x63
        /*0032*/ 	.byte	0x75, 0x74, 0x6c, 0x61, 0x73, 0x73, 0x2f, 0x67, 0x65, 0x6d, 0x6d, 0x2f, 0x63, 0x6f, 0x6c, 0x6c
        /*0042*/ 	.byte	0x65, 0x63, 0x74, 0x69, 0x76, 0x65, 0x2f, 0x73, 0x6d, 0x39, 0x30, 0x5f, 0x6d, 0x6d, 0x61, 0x5f
        /*0052*/ 	.byte	0x74, 0x6d, 0x61, 0x5f, 0x67, 0x6d, 0x6d, 0x61, 0x5f, 0x73, 0x73, 0x5f, 0x77, 0x61, 0x72, 0x70
        /*0062*/ 	.byte	0x73, 0x70, 0x65, 0x63, 0x69, 0x61, 0x6c, 0x69, 0x7a, 0x65, 0x64, 0x2e, 0x68, 0x70, 0x70, 0x00
	.type		__unnamed_1,@object
	.size		__unnamed_1,(.L_0 - __unnamed_1)
__unnamed_1:
        /*0072*/ 	.byte	0x76, 0x6f, 0x69, 0x64, 0x20, 0x63, 0x75, 0x74, 0x6c, 0x61, 0x73, 0x73, 0x3a, 0x3a, 0x67, 0x65
        /* <DEDUP_REMOVED lines=175> */
.L_0:


//--------------------- .nv.shared._ZN7cutlass13device_kernelINS_4gemm6kernel13GemmUniversalIN4cute5tupleIJiiiiEEENS1_10collective13CollectiveMmaINS1_34MainloopSm90TmaGmmaWarpSpecializedILi9ENS5_IJNS4_1CILi1EEESB_SB_EEENS1_35KernelTmaWarpSpecializedCooperativeEEENS5_IJNSA_ILi128EEENSA_ILi64EEENSA_ILi32EEEEEEfNS5_IJlSB_lEEEfSJ_NS4_8TiledMMAINS4_8MMA_AtomIJNS4_4SM904GMMA29MMA_64x64x8_F32TF32TF32_SS_TNILNSN_7ScaleInE1ELSP_1EEEEEENS4_6LayoutINS5_IJNSA_ILi2EEESB_SB_EEENS5_IJSB_NSA_ILi0EEESV_EEEEENS5_IJNS4_10UnderscoreESY_SY_EEEEENS4_13SM90_TMA_LOADENS4_14ComposedLayoutINS4_7SwizzleILi3ELi4ELi3EEENS4_18smem_ptr_flag_bitsILi32EEENSS_INS5_IJNSA_ILi8EEESH_EEENS5_IJSH_SB_EEEEEEEvNS4_8identityES11_S1B_vS1C_EENS_8epilogue10collective6detail29Sm90TmaWarpSpecializedAdapterINS1F_15DefaultEpilogueINS_10tfloat32_tESJ_SJ_NS1E_6thread17LinearCombinationIS1J_Li1EffLNS1K_9ScaleType4KindE0ELNS_15FloatRoundStyleE2ES1J_EENS1_15EpilogueDefaultEEEEEvvEEEEvNT_6ParamsE --------------------------
	.section	.nv.shared._ZN7cutlass13device_kernelINS_4gemm6kernel13GemmUniversalIN4cute5tupleIJiiiiEEENS1_10collective13CollectiveMmaINS1_34MainloopSm90TmaGmmaWarpSpecializedILi9ENS5_IJNS4_1CILi1EEESB_SB_EEENS1_35KernelTmaWarpSpecializedCooperativeEEENS5_IJNSA_ILi128EEENSA_ILi64EEENSA_ILi32EEEEEEfNS5_IJlSB_lEEEfSJ_NS4_8TiledMMAINS4_8MMA_AtomIJNS4_4SM904GMMA29MMA_64x64x8_F32TF32TF32_SS_TNILNSN_7ScaleInE1ELSP_1EEEEEENS4_6LayoutINS5_IJNSA_ILi2EEESB_SB_EEENS5_IJSB_NSA_ILi0EEESV_EEEEENS5_IJNS4_10UnderscoreESY_SY_EEEEENS4_13SM90_TMA_LOADENS4_14ComposedLayoutINS4_7SwizzleILi3ELi4ELi3EEENS4_18smem_ptr_flag_bitsILi32EEENSS_INS5_IJNSA_ILi8EEESH_EEENS5_IJSH_SB_EEEEEEEvNS4_8identityES11_S1B_vS1C_EENS_8epilogue10collective6detail29Sm90TmaWarpSpecializedAdapterINS1F_15DefaultEpilogueINS_10tfloat32_tESJ_SJ_NS1E_6thread17LinearCombinationIS1J_Li1EffLNS1K_9ScaleType4KindE0ELNS_15FloatRoundStyleE2ES1J_EENS1_15EpilogueDefaultEEEEEvvEEEEvNT_6ParamsE,"aw",@nobits
	.sectionflags	@""
	.align	16
	.zero		1024


//--------------------- .nv.shared.reserved.0     --------------------------
	.section	.nv.shared.reserved.0,"aw",@nobits
	.weak		__nv_reservedSMEM_offset_0_alias
	.size		__nv_reservedSMEM_offset_0_alias, 0, 0
	.other		__nv_reservedSMEM_offset_0_alias,@"STO_CUDA_RESERVED_SHARED STV_DEFAULT"
__nv_reservedSMEM_offset_0_alias:
	.zero		0


//--------------------- .nv.global                --------------------------
	.section	.nv.global,"aw",@nobits
.nv.global:
	.type		_ZN39_INTERNAL_9bf32cab_4_k_cu_053dbf7d_30034cute1_E,@object
	.size		_ZN39_INTERNAL_9bf32cab_4_k_cu_053dbf7d_30034cute1_E,(_ZN39_INTERNAL_9bf32cab_4_k_cu_053dbf7d_30034cuda3std3__45__cpo6cbeginE - _ZN39_INTERNAL_9bf32cab_4_k_cu_053dbf7d_30034cute1_E)
_ZN39_INTERNAL_9bf32cab_4_k_cu_053dbf7d_30034cute1_E:
	.zero		1
	.type		_ZN39_INTERNAL_9bf32cab_4_k_cu_053dbf7d_30034cuda3std3__45__cpo6cbeginE,@object
	.size		_ZN39_INTERNAL_9bf32cab_4_k_cu_053dbf7d_30034cuda3std3__45__cpo6cbeginE,(_ZN39_INTERNAL_9bf32cab_4_k_cu_053dbf7d_30034cuda3std3__48in_placeE - _ZN39_INTERNAL_9bf32cab_4_k_cu_053dbf7d_30034cuda3std3__45__cpo6cbeginE)
_ZN39_INTERNAL_9bf32cab_4_k_cu_053dbf7d_30034cuda3std3__45__cpo6cbeginE:
	.zero		1
	.type		_ZN39_INTERNAL_9bf32cab_4_k_cu_053dbf7d_30034cuda3std3__48in_placeE,@object
	.size		_ZN39_INTERNAL_9bf32cab_4_k_cu_053dbf7d_30034cuda3std3__48in_placeE,(_ZN39_INTERNAL_9bf32cab_4_k_cu_053dbf7d_30034cuda3std6ranges3__45__cpo9iter_moveE - _ZN39_INTERNAL_9bf32cab_4_k_cu_053dbf7d_30034cuda3std3__48in_placeE)
_ZN39_INTERNAL_9bf32cab_4_k_cu_053dbf7d_30034cuda3std3__48in_placeE:
	.zero		1
	.type		_ZN39_INTERNAL_9bf32cab_4_k_cu_053dbf7d_30034cuda3std6ranges3__45__cpo9iter_moveE,@object
	.size		_ZN39_INTERNAL_9bf32cab_4_k_cu_053dbf7d_30034cuda3std6ranges3__45__cpo9iter_moveE,(_ZN39_INTERNAL_9bf32cab_4_k_cu_053dbf7d_30034cuda3std3__45__cpo5beginE - _ZN39_INTERNAL_9bf32cab_4_k_cu_053dbf7d_30034cuda3std6ranges3__45__cpo9iter_moveE)
_ZN39_INTERNAL_9bf32cab_4_k_cu_053dbf7d_30034cuda3std6ranges3__45__cpo9iter_moveE:
	.zero		1
	.type		_ZN39_INTERNAL_9bf32cab_4_k_cu_053dbf7d_30034cuda3std3__45__cpo5beginE,@object
	.size		_ZN39_INTERNAL_9bf32cab_4_k_cu_053dbf7d_30034cuda3std3__45__cpo5beginE,(_ZN39_INTERNAL_9bf32cab_4_k_cu_053dbf7d_30034cuda3std3__441_GLOBAL__N__9bf32cab_4_k_cu_053dbf7d_30036ignoreE - _ZN39_INTERNAL_9bf32cab_4_k_cu_053dbf7d_30034cuda3std3__45__cpo5beginE)
_ZN39_INTERNAL_9bf32cab_4_k_cu_053dbf7d_30034cuda3std3__45__cpo5beginE:
	.zero		1
	.type		_ZN39_INTERNAL_9bf32cab_4_k_cu_053dbf7d_30034cuda3std3__441_GLOBAL__N__9bf32cab_4_k_cu_053dbf7d_30036ignoreE,@object
	.size		_ZN39_INTERNAL_9bf32cab_4_k_cu_053dbf7d_30034cuda3std3__441_GLOBAL__N__9bf32cab_4_k_cu_053dbf7d_30036ignoreE,(_ZN39_INTERNAL_9bf32cab_4_k_cu_053dbf7d_30034cute7productE - _ZN39_INTERNAL_9bf32cab_4_k_cu_053dbf7d_30034cuda3std3__441_GLOBAL__N__9bf32cab_4_k_cu_053dbf7d_30036ignoreE)
_ZN39_INTERNAL_9bf32cab_4_k_cu_053dbf7d_30034cuda3std3__441_GLOBAL__N__9bf32cab_4_k_cu_053dbf7d_30036ignoreE:
	.zero		1
	.type		_ZN39_INTERNAL_9bf32cab_4_k_cu_053dbf7d_30034cute7productE,@object
	.size		_ZN39_INTERNAL_9bf32cab_4_k_cu_053dbf7d_30034cute7productE,(_ZN39_INTERNAL_9bf32cab_4_k_cu_053dbf7d_30034cuda3std3__45__cpo3endE - _ZN39_INTERNAL_9bf32cab_4_k_cu_053dbf7d_30034cute7productE)
_ZN39_INTERNAL_9bf32cab_4_k_cu_053dbf7d_30034cute7productE:
	.zero		1
	.type		_ZN39_INTERNAL_9bf32cab_4_k_cu_053dbf7d_30034cuda3std3__45__cpo3endE,@object
	.size		_ZN39_INTERNAL_9bf32cab_4_k_cu_053dbf7d_30034cuda3std3__45__cpo3endE,(_ZN39_INTERNAL_9bf32cab_4_k_cu_053dbf7d_30034cuda3std3__419piecewise_constructE - _ZN39_INTERNAL_9bf32cab_4_k_cu_053dbf7d_30034cuda3std3__45__cpo3endE)
_ZN39_INTERNAL_9bf32cab_4_k_cu_053dbf7d_30034cuda3std3__45__cpo3endE:
	.zero		1
	.type		_ZN39_INTERNAL_9bf32cab_4_k_cu_053dbf7d_30034cuda3std3__419piecewise_constructE,@object
	.size		_ZN39_INTERNAL_9bf32cab_4_k_cu_053dbf7d_30034cuda3std3__419piecewise_constructE,(_ZN39_INTERNAL_9bf32cab_4_k_cu_053dbf7d_30034cuda3std3__45__cpo4cendE - _ZN39_INTERNAL_9bf32cab_4_k_cu_053dbf7d_30034cuda3std3__419piecewise_constructE)
_ZN39_INTERNAL_9bf32cab_4_k_cu_053dbf7d_30034cuda3std3__419piecewise_constructE:
	.zero		1
	.type		_ZN39_INTERNAL_9bf32cab_4_k_cu_053dbf7d_30034cuda3std3__45__cpo4cendE,@object
	.size		_ZN39_INTERNAL_9bf32cab_4_k_cu_053dbf7d_30034cuda3std3__45__cpo4cendE,(_ZN39_INTERNAL_9bf32cab_4_k_cu_053dbf7d_30034cuda3std6ranges3__45__cpo4swapE - _ZN39_INTERNAL_9bf32cab_4_k_cu_053dbf7d_30034cuda3std3__45__cpo4cendE)
_ZN39_INTERNAL_9bf32cab_4_k_cu_053dbf7d_30034cuda3std3__45__cpo4cendE:
	.zero		1
	.type		_ZN39_INTERNAL_9bf32cab_4_k_cu_053dbf7d_30034cuda3std6ranges3__45__cpo4swapE,@object
	.size		_ZN39_INTERNAL_9bf32cab_4_k_cu_053dbf7d_30034cuda3std6ranges3__45__cpo4swapE,(.L_8 - _ZN39_INTERNAL_9bf32cab_4_k_cu_053dbf7d_30034cuda3std6ranges3__45__cpo4swapE)
_ZN39_INTERNAL_9bf32cab_4_k_cu_053dbf7d_30034cuda3std6ranges3__45__cpo4swapE:
	.zero		1
.L_8:


//--------------------- .nv.constant0._ZN7cutlass13device_kernelINS_4gemm6kernel13GemmUniversalIN4cute5tupleIJiiiiEEENS1_10collective13CollectiveMmaINS1_34MainloopSm90TmaGmmaWarpSpecializedILi9ENS5_IJNS4_1CILi1EEESB_SB_EEENS1_35KernelTmaWarpSpecializedCooperativeEEENS5_IJNSA_ILi128EEENSA_ILi64EEENSA_ILi32EEEEEEfNS5_IJlSB_lEEEfSJ_NS4_8TiledMMAINS4_8MMA_AtomIJNS4_4SM904GMMA29MMA_64x64x8_F32TF32TF32_SS_TNILNSN_7ScaleInE1ELSP_1EEEEEENS4_6LayoutINS5_IJNSA_ILi2EEESB_SB_EEENS5_IJSB_NSA_ILi0EEESV_EEEEENS5_IJNS4_10UnderscoreESY_SY_EEEEENS4_13SM90_TMA_LOADENS4_14ComposedLayoutINS4_7SwizzleILi3ELi4ELi3EEENS4_18smem_ptr_flag_bitsILi32EEENSS_INS5_IJNSA_ILi8EEESH_EEENS5_IJSH_SB_EEEEEEEvNS4_8identityES11_S1B_vS1C_EENS_8epilogue10collective6detail29Sm90TmaWarpSpecializedAdapterINS1F_15DefaultEpilogueINS_10tfloat32_tESJ_SJ_NS1E_6thread17LinearCombinationIS1J_Li1EffLNS1K_9ScaleType4KindE0ELNS_15FloatRoundStyleE2ES1J_EENS1_15EpilogueDefaultEEEEEvvEEEEvNT_6ParamsE --------------------------
	.section	.nv.constant0._ZN7cutlass13device_kernelINS_4gemm6kernel13GemmUniversalIN4cute5tupleIJiiiiEEENS1_10collective13CollectiveMmaINS1_34MainloopSm90TmaGmmaWarpSpecializedILi9ENS5_IJNS4_1CILi1EEESB_SB_EEENS1_35KernelTmaWarpSpecializedCooperativeEEENS5_IJNSA_ILi128EEENSA_ILi64EEENSA_ILi32EEEEEEfNS5_IJlSB_lEEEfSJ_NS4_8TiledMMAINS4_8MMA_AtomIJNS4_4SM904GMMA29MMA_64x64x8_F32TF32TF32_SS_TNILNSN_7ScaleInE1ELSP_1EEEEEENS4_6LayoutINS5_IJNSA_ILi2EEESB_SB_EEENS5_IJSB_NSA_ILi0EEESV_EEEEENS5_IJNS4_10UnderscoreESY_SY_EEEEENS4_13SM90_TMA_LOADENS4_14ComposedLayoutINS4_7SwizzleILi3ELi4ELi3EEENS4_18smem_ptr_flag_bitsILi32EEENSS_INS5_IJNSA_ILi8EEESH_EEENS5_IJSH_SB_EEEEEEEvNS4_8identityES11_S1B_vS1C_EENS_8epilogue10collective6detail29Sm90TmaWarpSpecializedAdapterINS1F_15DefaultEpilogueINS_10tfloat32_tESJ_SJ_NS1E_6thread17LinearCombinationIS1J_Li1EffLNS1K_9ScaleType4KindE0ELNS_15FloatRoundStyleE2ES1J_EENS1_15EpilogueDefaultEEEEEvvEEEEvNT_6ParamsE,"a",@progbits
	.sectionflags	@""
	.align	4
.nv.constant0._ZN7cutlass13device_kernelINS_4gemm6kernel13GemmUniversalIN4cute5tupleIJiiiiEEENS1_10collective13CollectiveMmaINS1_34MainloopSm90TmaGmmaWarpSpecializedILi9ENS5_IJNS4_1CILi1EEESB_SB_EEENS1_35KernelTmaWarpSpecializedCooperativeEEENS5_IJNSA_ILi128EEENSA_ILi64EEENSA_ILi32EEEEEEfNS5_IJlSB_lEEEfSJ_NS4_8TiledMMAINS4_8MMA_AtomIJNS4_4SM904GMMA29MMA_64x64x8_F32TF32TF32_SS_TNILNSN_7ScaleInE1ELSP_1EEEEEENS4_6LayoutINS5_IJNSA_ILi2EEESB_SB_EEENS5_IJSB_NSA_ILi0EEESV_EEEEENS5_IJNS4_10UnderscoreESY_SY_EEEEENS4_13SM90_TMA_LOADENS4_14ComposedLayoutINS4_7SwizzleILi3ELi4ELi3EEENS4_18smem_ptr_flag_bitsILi32EEENSS_INS5_IJNSA_ILi8EEESH_EEENS5_IJSH_SB_EEEEEEEvNS4_8identityES11_S1B_vS1C_EENS_8epilogue10collective6detail29Sm90TmaWarpSpecializedAdapterINS1F_15DefaultEpilogueINS_10tfloat32_tESJ_SJ_NS1E_6thread17LinearCombinationIS1J_Li1EffLNS1K_9ScaleType4KindE0ELNS_15FloatRoundStyleE2ES1J_EENS1_15EpilogueDefaultEEEEEvvEEEEvNT_6ParamsE:
	.zero		1664


//--------------------- SYMBOLS --------------------------

	.type		.nv.reservedSmem.offset0,@object
	.size		.nv.reservedSmem.offset0,0x4
	.type		__assertfail,@function
